	.target	sm_90a

	.elftype	@"ET_EXEC"


//--------------------- .note.nv.tkinfo           --------------------------
	.section	.note.nv.tkinfo,"",@"SHT_NOTE"
	.sectionflags	@"SHF_NOTE_NV_TKINFO"
	.tkinfo
        /*0018*/ 	.word	0x00000002
        /*0030*/ 	.string	""
        /*0030*/ 	.string	"ptxas"
        /*0030*/ 	.string	"Cuda compilation tools, release 13.0, V13.0.88"
        /*0030*/ 	.string	"Build cuda_13.0.r13.0/compiler.36424714_0"
        /*0030*/ 	.string	"-v  -suppress-debug-info  -lineinfo  -arch sm_90a "



//--------------------- .note.nv.cuinfo           --------------------------
	.section	.note.nv.cuinfo,"",@"SHT_NOTE"
	.sectionflags	@"SHF_NOTE_NV_CUINFO"
        /*0018*/ 	.short	0x0002
        /*001a*/ 	.short	0x005a
        /*001c*/ 	.short	0x0082
	.zero		2


//--------------------- .nv.info                  --------------------------
	.section	.nv.info,"",@"SHT_CUDA_INFO"
	.align	4


	//----- nvinfo : EIATTR_REGCOUNT
	.align		4
        /*0000*/ 	.byte	0x04, 0x2f
        /*0002*/ 	.short	(.L_1 - .L_0)
	.align		4
.L_0:
        /*0004*/ 	.word	index@(matmul_kernel)
        /*0008*/ 	.word	0x000000ff


	//----- nvinfo : EIATTR_FRAME_SIZE
	.align		4
.L_1:
        /*000c*/ 	.byte	0x04, 0x11
        /*000e*/ 	.short	(.L_3 - .L_2)
	.align		4
.L_2:
        /*0010*/ 	.word	index@(matmul_kernel)
        /*0014*/ 	.word	0x000005b0


	//----- nvinfo : EIATTR_MIN_STACK_SIZE
	.align		4
.L_3:
        /*0018*/ 	.byte	0x04, 0x12
        /*001a*/ 	.short	(.L_5 - .L_4)
	.align		4
.L_4:
        /*001c*/ 	.word	index@(matmul_kernel)
        /*0020*/ 	.word	0x000005b0
.L_5:


//--------------------- .nv.compat                --------------------------
	.section	.nv.compat,"",@"SHT_CUDA_COMPAT_INFO"
	.align	4
        /*0000*/ 	.byte	0x02, 0x09, 0x01, 0x00, 0x02, 0x02, 0x04, 0x00, 0x02, 0x05, 0x05, 0x00, 0x03, 0x07, 0x01, 0x01
        /*0010*/ 	.byte	0x02, 0x03, 0x00, 0x00, 0x02, 0x06, 0x01, 0x00, 0x04, 0x0b, 0x08, 0x00, 0x00, 0x00, 0x00, 0x00
        /*0020*/ 	.byte	0x00, 0x00, 0x00, 0x00


//--------------------- .nv.info.matmul_kernel    --------------------------
	.section	.nv.info.matmul_kernel,"",@"SHT_CUDA_INFO"
	.sectionflags	@""
	.align	4


	//----- nvinfo : EIATTR_CUDA_API_VERSION
	.align		4
        /*0000*/ 	.byte	0x04, 0x37
        /*0002*/ 	.short	(.L_7 - .L_6)
.L_6:
        /*0004*/ 	.word	0x00000082


	//----- nvinfo : EIATTR_KPARAM_INFO
	.align		4
.L_7:
        /*0008*/ 	.byte	0x04, 0x17
        /*000a*/ 	.short	(.L_9 - .L_8)
.L_8:
        /*000c*/ 	.word	0x00000000
        /*0010*/ 	.short	0x000d
        /*0012*/ 	.short	0x0048
        /*0014*/ 	.byte	0x00, 0xf4, 0x21, 0x00


	//----- nvinfo : EIATTR_KPARAM_INFO
	.align		4
.L_9:
        /*0018*/ 	.byte	0x04, 0x17
        /*001a*/ 	.short	(.L_11 - .L_10)
.L_10:
        /*001c*/ 	.word	0x00000000
        /*0020*/ 	.short	0x000c
        /*0022*/ 	.short	0x0040
        /*0024*/ 	.byte	0x00, 0xf4, 0x21, 0x00


	//----- nvinfo : EIATTR_KPARAM_INFO
	.align		4
.L_11:
        /*0028*/ 	.byte	0x04, 0x17
        /*002a*/ 	.short	(.L_13 - .L_12)
.L_12:
        /*002c*/ 	.word	0x00000000
        /*0030*/ 	.short	0x000b
        /*0032*/ 	.short	0x0038
        /*0034*/ 	.byte	0x00, 0xf0, 0x11, 0x00


	//----- nvinfo : EIATTR_KPARAM_INFO
	.align		4
.L_13:
        /*0038*/ 	.byte	0x04, 0x17
        /*003a*/ 	.short	(.L_15 - .L_14)
.L_14:
        /*003c*/ 	.word	0x00000000
        /*0040*/ 	.short	0x000a
        /*0042*/ 	.short	0x0034
        /*0044*/ 	.byte	0x00, 0xf0, 0x11, 0x00


	//----- nvinfo : EIATTR_KPARAM_INFO
	.align		4
.L_15:
        /*0048*/ 	.byte	0x04, 0x17
        /*004a*/ 	.short	(.L_17 - .L_16)
.L_16:
        /*004c*/ 	.word	0x00000000
        /*0050*/ 	.short	0x0009
        /*0052*/ 	.short	0x0030
        /*0054*/ 	.byte	0x00, 0xf0, 0x11, 0x00


	//----- nvinfo : EIATTR_KPARAM_INFO
	.align		4
.L_17:
        /*0058*/ 	.byte	0x04, 0x17
        /*005a*/ 	.short	(.L_19 - .L_18)
.L_18:
        /*005c*/ 	.word	0x00000000
        /*0060*/ 	.short	0x0008
        /*0062*/ 	.short	0x002c
        /*0064*/ 	.byte	0x00, 0xf0, 0x11, 0x00


	//----- nvinfo : EIATTR_KPARAM_INFO
	.align		4
.L_19:
        /*0068*/ 	.byte	0x04, 0x17
        /*006a*/ 	.short	(.L_21 - .L_20)
.L_20:
        /*006c*/ 	.word	0x00000000
        /*0070*/ 	.short	0x0007
        /*0072*/ 	.short	0x0028
        /*0074*/ 	.byte	0x00, 0xf0, 0x11, 0x00


	//----- nvinfo : EIATTR_KPARAM_INFO
	.align		4
.L_21:
        /*0078*/ 	.byte	0x04, 0x17
        /*007a*/ 	.short	(.L_23 - .L_22)
.L_22:
        /*007c*/ 	.word	0x00000000
        /*0080*/ 	.short	0x0006
        /*0082*/ 	.short	0x0024
        /*0084*/ 	.byte	0x00, 0xf0, 0x11, 0x00


	//----- nvinfo : EIATTR_KPARAM_INFO
	.align		4
.L_23:
        /*0088*/ 	.byte	0x04, 0x17
        /*008a*/ 	.short	(.L_25 - .L_24)
.L_24:
        /*008c*/ 	.word	0x00000000
        /*0090*/ 	.short	0x0005
        /*0092*/ 	.short	0x0020
        /*0094*/ 	.byte	0x00, 0xf0, 0x11, 0x00


	//----- nvinfo : EIATTR_KPARAM_INFO
	.align		4
.L_25:
        /*0098*/ 	.byte	0x04, 0x17
        /*009a*/ 	.short	(.L_27 - .L_26)
.L_26:
        /*009c*/ 	.word	0x00000000
        /*00a0*/ 	.short	0x0004
        /*00a2*/ 	.short	0x001c
        /*00a4*/ 	.byte	0x00, 0xf0, 0x11, 0x00


	//----- nvinfo : EIATTR_KPARAM_INFO
	.align		4
.L_27:
        /*00a8*/ 	.byte	0x04, 0x17
        /*00aa*/ 	.short	(.L_29 - .L_28)
.L_28:
        /*00ac*/ 	.word	0x00000000
        /*00b0*/ 	.short	0x0003
        /*00b2*/ 	.short	0x0018
        /*00b4*/ 	.byte	0x00, 0xf0, 0x11, 0x00


	//----- nvinfo : EIATTR_KPARAM_INFO
	.align		4
.L_29:
        /*00b8*/ 	.byte	0x04, 0x17
        /*00ba*/ 	.short	(.L_31 - .L_30)
.L_30:
        /*00bc*/ 	.word	0x00000000
        /*00c0*/ 	.short	0x0002
        /*00c2*/ 	.short	0x0010
        /*00c4*/ 	.byte	0x00, 0xf4, 0x21, 0x00


	//----- nvinfo : EIATTR_KPARAM_INFO
	.align		4
.L_31:
        /*00c8*/ 	.byte	0x04, 0x17
        /*00ca*/ 	.short	(.L_33 - .L_32)
.L_32:
        /*00cc*/ 	.word	0x00000000
        /*00d0*/ 	.short	0x0001
        /*00d2*/ 	.short	0x0008
        /*00d4*/ 	.byte	0x00, 0xf4, 0x21, 0x00


	//----- nvinfo : EIATTR_KPARAM_INFO
	.align		4
.L_33:
        /*00d8*/ 	.byte	0x04, 0x17
        /*00da*/ 	.short	(.L_35 - .L_34)
.L_34:
        /*00dc*/ 	.word	0x00000000
        /*00e0*/ 	.short	0x0000
        /*00e2*/ 	.short	0x0000
        /*00e4*/ 	.byte	0x00, 0xf4, 0x21, 0x00


	//----- nvinfo : EIATTR_SPARSE_MMA_MASK
	.align		4
.L_35:
        /*00e8*/ 	.byte	0x03, 0x50
        /*00ea*/ 	.short	0x0000


	//----- nvinfo : EIATTR_MAXREG_COUNT
	.align		4
        /*00ec*/ 	.byte	0x03, 0x1b
        /*00ee*/ 	.short	0x00ff


	//----- nvinfo : EIATTR_NUM_BARRIERS
	.align		4
        /*00f0*/ 	.byte	0x02, 0x4c
        /*00f2*/ 	.byte	0x01
	.zero		1


	//----- nvinfo : EIATTR_ANNOTATIONS
	.align		4
        /*00f4*/ 	.byte	0x04, 0x55
        /*00f6*/ 	.short	(.L_37 - .L_36)


	//   ....[0]....
.L_36:
        /*00f8*/ 	.word	0x00000001
        /*00fc*/ 	.byte	0x70, 0x09, 0x00, 0x00, 0x01, 0x00, 0x00, 0x00, 0xd0, 0x2c, 0x00, 0x00, 0x01, 0x00, 0x00, 0x00
        /* <DEDUP_REMOVED lines=272> */
        /*120c*/ 	.byte	0x50, 0x87, 0x00, 0x00


	//----- nvinfo : EIATTR_MERCURY_ISA_VERSION
	.align		4
.L_37:
        /*1210*/ 	.byte	0x03, 0x5f
        /*1212*/ 	.short	0x0101


	//----- nvinfo : EIATTR_EXIT_INSTR_OFFSETS
	.align		4
        /*1214*/ 	.byte	0x04, 0x1c
        /*1216*/ 	.short	(.L_39 - .L_38)


	//   ....[0]....
.L_38:
        /*1218*/ 	.word	0x00010610


	//   ....[1]....
        /*121c*/ 	.word	0x00010640


	//----- nvinfo : EIATTR_REQNTID
	.align		4
.L_39:
        /*1220*/ 	.byte	0x04, 0x10
        /*1222*/ 	.short	(.L_41 - .L_40)
.L_40:
        /*1224*/ 	.word	0x00000080
        /*1228*/ 	.word	0x00000001
        /*122c*/ 	.word	0x00000001


	//----- nvinfo : EIATTR_CBANK_PARAM_SIZE
	.align		4
.L_41:
        /*1230*/ 	.byte	0x03, 0x19
        /*1232*/ 	.short	0x0050


	//----- nvinfo : EIATTR_PARAM_CBANK
	.align		4
        /*1234*/ 	.byte	0x04, 0x0a
        /*1236*/ 	.short	(.L_43 - .L_42)
	.align		4
.L_42:
        /*1238*/ 	.word	index@(.nv.constant0.matmul_kernel)
        /*123c*/ 	.short	0x0210
        /*123e*/ 	.short	0x0050


	//----- nvinfo : EIATTR_SW_WAR
	.align		4
.L_43:
        /*1240*/ 	.byte	0x04, 0x36
        /*1242*/ 	.short	(.L_45 - .L_44)
.L_44:
        /*1244*/ 	.word	0x00000008
.L_45:


//--------------------- .nv.callgraph             --------------------------
	.section	.nv.callgraph,"",@"SHT_CUDA_CALLGRAPH"
	.align	4
	.sectionentsize	8
	.align		4
        /*0000*/ 	.word	0x00000000
	.align		4
        /*0004*/ 	.word	0xffffffff
	.align		4
        /*0008*/ 	.word	0x00000000
	.align		4
        /*000c*/ 	.word	0xfffffffe
	.align		4
        /*0010*/ 	.word	0x00000000
	.align		4
        /*0014*/ 	.word	0xfffffffd
	.align		4
        /*0018*/ 	.word	0x00000000
	.align		4
        /*001c*/ 	.word	0xfffffffc


//--------------------- .text.matmul_kernel       --------------------------
	.section	.text.matmul_kernel,"ax",@progbits
	.align	128
        .global         matmul_kernel
        .type           matmul_kernel,@function
        .size           matmul_kernel,(.L_x_3 - matmul_kernel)
        .other          matmul_kernel,@"STO_CUDA_ENTRY STV_DEFAULT"
matmul_kernel:
.text.matmul_kernel:
[----:B------:R-:W0:Y:S08]  /*0000*/  LDC R1, c[0x0][0x28] ;  /* 0x00000a00ff017b82 */ /* 0x000e300000000800 */
[----:B------:R-:W1:Y:S01]  /*0010*/  LDC.64 R24, c[0x0][0x228] ;  /* 0x00008a00ff187b82 */ /* 0x000e620000000a00 */
[----:B------:R-:W2:Y:S01]  /*0020*/  S2R R5, SR_CTAID.X ;  /* 0x0000000000057919 */ /* 0x000ea20000002500 */
[----:B------:R-:W-:Y:S01]  /*0030*/  UMOV UR4, 0x400 ;  /* 0x0000040000047882 */ /* 0x000fe20000000000 */
[----:B------:R-:W-:Y:S01]  /*0040*/  ULDC.64 UR14, c[0x0][0x208] ;  /* 0x00008200000e7ab9 */ /* 0x000fe20000000a00 */
[----:B0-----:R-:W-:Y:S01]  /*0050*/  VIADD R1, R1, 0xfffffa50 ;  /* 0xfffffa5001017836 */ /* 0x001fe20000000000 */
[----:B------:R-:W-:-:S02]  /*0060*/  CS2R R36, SRZ ;  /* 0x0000000000247805 */ /* 0x000fc4000001ff00 */
[----:B------:R-:W-:Y:S02]  /*0070*/  CS2R R38, SRZ ;  /* 0x0000000000267805 */ /* 0x000fe4000001ff00 */
[----:B------:R-:W-:Y:S01]  /*0080*/  CS2R R40, SRZ ;  /* 0x0000000000287805 */ /* 0x000fe2000001ff00 */
[----:B------:R-:W0:Y:S01]  /*0090*/  S2UR UR12, SR_CgaCtaId ;  /* 0x00000000000c79c3 */ /* 0x000e220000008800 */
[----:B------:R-:W-:Y:S02]  /*00a0*/  CS2R R42, SRZ ;  /* 0x00000000002a7805 */ /* 0x000fe4000001ff00 */
[----:B------:R-:W-:Y:S02]  /*00b0*/  CS2R R44, SRZ ;  /* 0x00000000002c7805 */ /* 0x000fe4000001ff00 */
[----:B------:R-:W-:Y:S02]  /*00c0*/  CS2R R46, SRZ ;  /* 0x00000000002e7805 */ /* 0x000fe4000001ff00 */
[----:B------:R-:W-:-:S02]  /*00d0*/  CS2R R96, SRZ ;  /* 0x0000000000607805 */ /* 0x000fc4000001ff00 */
[----:B------:R-:W-:Y:S02]  /*00e0*/  CS2R R98, SRZ ;  /* 0x0000000000627805 */ /* 0x000fe4000001ff00 */
[----:B------:R-:W-:Y:S02]  /*00f0*/  CS2R R148, SRZ ;  /* 0x0000000000947805 */ /* 0x000fe4000001ff00 */
        /* <DEDUP_REMOVED lines=8> */
[----:B------:R-:W-:Y:S01]  /*0180*/  CS2R R138, SRZ ;  /* 0x00000000008a7805 */ /* 0x000fe2000001ff00 */
[----:B-1----:R-:W-:Y:S01]  /*0190*/  VIADD R0, R25, 0x7f ;  /* 0x0000007f19007836 */ /* 0x002fe20000000000 */
[----:B------:R-:W-:-:S02]  /*01a0*/  CS2R R108, SRZ ;  /* 0x00000000006c7805 */ /* 0x000fc4000001ff00 */
[----:B------:R-:W-:Y:S02]  /*01b0*/  CS2R R110, SRZ ;  /* 0x00000000006e7805 */ /* 0x000fe4000001ff00 */
[----:B------:R-:W-:Y:S02]  /*01c0*/  CS2R R132, SRZ ;  /* 0x0000000000847805 */ /* 0x000fe4000001ff00 */
[----:B------:R-:W-:Y:S02]  /*01d0*/  CS2R R134, SRZ ;  /* 0x0000000000867805 */ /* 0x000fe4000001ff00 */
[----:B------:R-:W-:Y:S02]  /*01e0*/  SHF.R.S32.HI R3, RZ, 0x1f, R0 ;  /* 0x0000001fff037819 */ /* 0x000fe40000011400 */
[----:B------:R-:W-:Y:S02]  /*01f0*/  CS2R R112, SRZ ;  /* 0x0000000000707805 */ /* 0x000fe4000001ff00 */
[----:B------:R-:W-:Y:S01]  /*0200*/  CS2R R114, SRZ ;  /* 0x0000000000727805 */ /* 0x000fe2000001ff00 */
[----:B0-----:R-:W-:Y:S01]  /*0210*/  ULEA UR12, UR12, UR4, 0x18 ;  /* 0x000000040c0c7291 */ /* 0x001fe2000f8ec03f */
[----:B------:R-:W-:-:S02]  /*0220*/  LEA.HI R3, R3, R0, RZ, 0x7 ;  /* 0x0000000003037211 */ /* 0x000fc400078f38ff */
[----:B------:R-:W-:Y:S02]  /*0230*/  CS2R R48, SRZ ;  /* 0x0000000000307805 */ /* 0x000fe4000001ff00 */
[----:B--2---:R-:W-:Y:S02]  /*0240*/  IABS R8, R5 ;  /* 0x0000000500087213 */ /* 0x004fe40000000000 */
[----:B------:R-:W-:Y:S02]  /*0250*/  CS2R R50, SRZ ;  /* 0x0000000000327805 */ /* 0x000fe4000001ff00 */
[----:B------:R-:W-:Y:S02]  /*0260*/  SHF.R.S32.HI R3, RZ, 0x7, R3 ;  /* 0x00000007ff037819 */ /* 0x000fe40000011403 */
[----:B------:R-:W-:Y:S02]  /*0270*/  CS2R R116, SRZ ;  /* 0x0000000000747805 */ /* 0x000fe4000001ff00 */
[----:B------:R-:W-:-:S02]  /*0280*/  CS2R R118, SRZ ;  /* 0x0000000000767805 */ /* 0x000fc4000001ff00 */
[----:B------:R-:W-:Y:S02]  /*0290*/  CS2R R52, SRZ ;  /* 0x0000000000347805 */ /* 0x000fe4000001ff00 */
[----:B------:R-:W-:Y:S01]  /*02a0*/  CS2R R54, SRZ ;  /* 0x0000000000367805 */ /* 0x000fe2000001ff00 */
[----:B------:R-:W-:Y:S01]  /*02b0*/  IMAD.SHL.U32 R4, R3, 0x4, RZ ;  /* 0x0000000403047824 */ /* 0x000fe200078e00ff */
[----:B------:R-:W-:Y:S02]  /*02c0*/  CS2R R120, SRZ ;  /* 0x0000000000787805 */ /* 0x000fe4000001ff00 */
[----:B------:R-:W-:Y:S02]  /*02d0*/  CS2R R122, SRZ ;  /* 0x00000000007a7805 */ /* 0x000fe4000001ff00 */
[----:B------:R-:W-:Y:S02]  /*02e0*/  CS2R R56, SRZ ;  /* 0x0000000000387805 */ /* 0x000fe4000001ff00 */
[----:B------:R-:W-:-:S02]  /*02f0*/  CS2R R58, SRZ ;  /* 0x00000000003a7805 */ /* 0x000fc4000001ff00 */
[-C--:B------:R-:W-:Y:S02]  /*0300*/  IABS R7, R4.reuse ;  /* 0x0000000400077213 */ /* 0x080fe40000000000 */
[----:B------:R-:W-:Y:S02]  /*0310*/  CS2R R124, SRZ ;  /* 0x00000000007c7805 */ /* 0x000fe4000001ff00 */
[----:B------:R-:W-:Y:S02]  /*0320*/  IABS R10, R4 ;  /* 0x00000004000a7213 */ /* 0x000fe40000000000 */
[----:B------:R-:W-:Y:S01]  /*0330*/  CS2R R126, SRZ ;  /* 0x00000000007e7805 */ /* 0x000fe2000001ff00 */
[----:B------:R-:W0:Y:S01]  /*0340*/  I2F.RP R0, R7 ;  /* 0x0000000700007306 */ /* 0x000e220000209400 */
        /* <DEDUP_REMOVED lines=13> */
[----:B------:R-:W-:Y:S01]  /*0420*/  CS2R R74, SRZ ;  /* 0x00000000004a7805 */ /* 0x000fe2000001ff00 */
[----:B0-----:R-:W0:Y:S01]  /*0430*/  MUFU.RCP R0, R0 ;  /* 0x0000000000007308 */ /* 0x001e220000001000 */
        /* <DEDUP_REMOVED lines=9> */
[----:B------:R-:W-:Y:S01]  /*04d0*/  CS2R R218, SRZ ;  /* 0x0000000000da7805 */ /* 0x000fe2000001ff00 */
[----:B0-----:R-:W-:Y:S02]  /*04e0*/  VIADD R2, R0, 0xffffffe ;  /* 0x0ffffffe00027836 */ /* 0x001fe40000000000 */
[----:B------:R-:W-:Y:S02]  /*04f0*/  IMAD.MOV R0, RZ, RZ, -R10 ;  /* 0x000000ffff007224 */ /* 0x000fe400078e0a0a */
[----:B------:R0:W1:Y:S02]  /*0500*/  F2I.FTZ.U32.TRUNC.NTZ R3, R2 ;  /* 0x0000000200037305 */ /* 0x000064000021f000 */
[----:B0-----:R-:W-:-:S02]  /*0510*/  IMAD.MOV.U32 R2, RZ, RZ, RZ ;  /* 0x000000ffff027224 */ /* 0x001fc400078e00ff */
[----:B-1----:R-:W-:-:S04]  /*0520*/  IMAD.MOV R6, RZ, RZ, -R3 ;  /* 0x000000ffff067224 */ /* 0x002fc800078e0a03 */
[----:B------:R-:W-:Y:S02]  /*0530*/  IMAD R9, R6, R7, RZ ;  /* 0x0000000706097224 */ /* 0x000fe400078e02ff */
[----:B------:R-:W-:Y:S02]  /*0540*/  IMAD.MOV.U32 R6, RZ, RZ, R8 ;  /* 0x000000ffff067224 */ /* 0x000fe400078e0008 */
[----:B------:R-:W-:-:S06]  /*0550*/  IMAD.HI.U32 R3, R3, R9, R2 ;  /* 0x0000000903037227 */ /* 0x000fcc00078e0002 */
[----:B------:R-:W-:-:S04]  /*0560*/  IMAD.HI.U32 R3, R3, R6, RZ ;  /* 0x0000000603037227 */ /* 0x000fc800078e00ff */
[----:B------:R-:W-:-:S05]  /*0570*/  IMAD R0, R3, R0, R6 ;  /* 0x0000000003007224 */ /* 0x000fca00078e0206 */
[----:B------:R-:W-:-:S13]  /*0580*/  ISETP.GT.U32.AND P1, PT, R7, R0, PT ;  /* 0x000000000700720c */ /* 0x000fda0003f24070 */
[----:B------:R-:W-:Y:S02]  /*0590*/  @!P1 IMAD.IADD R0, R0, 0x1, -R7 ;  /* 0x0000000100009824 */ /* 0x000fe400078e0a07 */
[----:B------:R-:W-:Y:S01]  /*05a0*/  @!P1 VIADD R3, R3, 0x1 ;  /* 0x0000000103039836 */ /* 0x000fe20000000000 */
[----:B------:R-:W-:Y:S02]  /*05b0*/  ISETP.NE.AND P1, PT, R4, RZ, PT ;  /* 0x000000ff0400720c */ /* 0x000fe40003f25270 */
[----:B------:R-:W-:Y:S02]  /*05c0*/  ISETP.GE.U32.AND P0, PT, R0, R7, PT ;  /* 0x000000070000720c */ /* 0x000fe40003f06070 */
[----:B------:R-:W-:-:S04]  /*05d0*/  LOP3.LUT R0, R5, R4, RZ, 0x3c, !PT ;  /* 0x0000000405007212 */ /* 0x000fc800078e3cff */
[----:B------:R-:W-:Y:S01]  /*05e0*/  ISETP.GE.AND P2, PT, R0, RZ, PT ;  /* 0x000000ff0000720c */ /* 0x000fe20003f46270 */
[----:B------:R-:W-:-:S06]  /*05f0*/  VIADD R0, R24, 0xff ;  /* 0x000000ff18007836 */ /* 0x000fcc0000000000 */
[----:B------:R-:W-:-:S04]  /*0600*/  @P0 VIADD R3, R3, 0x1 ;  /* 0x0000000103030836 */ /* 0x000fc80000000000 */
[----:B------:R-:W-:Y:S01]  /*0610*/  IMAD.MOV.U32 R2, RZ, RZ, R3 ;  /* 0x000000ffff027224 */ /* 0x000fe200078e0003 */
[----:B------:R-:W-:-:S03]  /*0620*/  SHF.R.S32.HI R3, RZ, 0x1f, R0 ;  /* 0x0000001fff037819 */ /* 0x000fc60000011400 */
[----:B------:R-:W-:Y:S01]  /*0630*/  @!P2 IMAD.MOV R2, RZ, RZ, -R2 ;  /* 0x000000ffff02a224 */ /* 0x000fe200078e0a02 */
[----:B------:R-:W-:Y:S02]  /*0640*/  @!P1 LOP3.LUT R2, RZ, R4, RZ, 0x33, !PT ;  /* 0x00000004ff029212 */ /* 0x000fe400078e33ff */
[----:B------:R-:W-:-:S03]  /*0650*/  LEA.HI R3, R3, R0, RZ, 0x8 ;  /* 0x0000000003037211 */ /* 0x000fc600078f40ff */
[----:B------:R-:W-:Y:S02]  /*0660*/  IMAD.SHL.U32 R6, R2, 0x4, RZ ;  /* 0x0000000402067824 */ /* 0x000fe400078e00ff */
[----:B------:R-:W-:-:S03]  /*0670*/  IMAD.MOV R2, RZ, RZ, -R2 ;  /* 0x000000ffff027224 */ /* 0x000fc600078e0a02 */
[----:B------:R-:W-:Y:S01]  /*0680*/  LEA.HI.SX32 R3, R3, -R6, 0x18 ;  /* 0x8000000603037211 */ /* 0x000fe200078fc2ff */
[----:B------:R-:W-:-:S03]  /*0690*/  IMAD R4, R4, R2, R5 ;  /* 0x0000000204047224 */ /* 0x000fc600078e0205 */
[----:B------:R-:W-:Y:S02]  /*06a0*/  VIMNMX R11, R3, 0x4, PT ;  /* 0x00000004030b7848 */ /* 0x000fe40003fe0100 */
[----:B------:R-:W-:Y:S02]  /*06b0*/  IABS R9, R4 ;  /* 0x0000000400097213 */ /* 0x000fe40000000000 */
[----:B------:R-:W-:-:S04]  /*06c0*/  IABS R7, R11 ;  /* 0x0000000b00077213 */ /* 0x000fc80000000000 */
[----:B------:R-:W0:Y:S08]  /*06d0*/  I2F.RP R0, R7 ;  /* 0x0000000700007306 */ /* 0x000e300000209400 */
[----:B0-----:R-:W0:Y:S02]  /*06e0*/  MUFU.RCP R0, R0 ;  /* 0x0000000000007308 */ /* 0x001e240000001000 */
[----:B0-----:R-:W-:-:S06]  /*06f0*/  VIADD R3, R0, 0xffffffe ;  /* 0x0ffffffe00037836 */ /* 0x001fcc0000000000 */
[----:B------:R-:W0:Y:S02]  /*0700*/  F2I.FTZ.U32.TRUNC.NTZ R3, R3 ;  /* 0x0000000300037305 */ /* 0x000e24000021f000 */
[----:B0-----:R-:W-:-:S04]  /*0710*/  IMAD.MOV R8, RZ, RZ, -R3 ;  /* 0x000000ffff087224 */ /* 0x001fc800078e0a03 */
[----:B------:R-:W-:Y:S01]  /*0720*/  IMAD.MOV.U32 R2, RZ, RZ, R8 ;  /* 0x000000ffff027224 */ /* 0x000fe200078e0008 */
[----:B------:R-:W-:-:S03]  /*0730*/  IABS R8, R11 ;  /* 0x0000000b00087213 */ /* 0x000fc60000000000 */
[----:B------:R-:W-:Y:S02]  /*0740*/  IMAD R5, R2, R7, RZ ;  /* 0x0000000702057224 */ /* 0x000fe400078e02ff */
[----:B------:R-:W-:Y:S02]  /*0750*/  IMAD.MOV.U32 R2, RZ, RZ, RZ ;  /* 0x000000ffff027224 */ /* 0x000fe400078e00ff */
[----:B------:R-:W-:Y:S02]  /*0760*/  IMAD.MOV R0, RZ, RZ, -R8 ;  /* 0x000000ffff007224 */ /* 0x000fe400078e0a08 */
[----:B------:R-:W-:Y:S01]  /*0770*/  IMAD.HI.U32 R2, R3, R5, R2 ;  /* 0x0000000503027227 */ /* 0x000fe200078e0002 */
[----:B------:R-:W-:-:S04]  /*0780*/  LOP3.LUT R3, R4, R11, RZ, 0x3c, !PT ;  /* 0x0000000b04037212 */ /* 0x000fc800078e3cff */
[----:B------:R-:W-:Y:S01]  /*0790*/  ISETP.GE.AND P2, PT, R3, RZ, PT ;  /* 0x000000ff0300720c */ /* 0x000fe20003f46270 */
[----:B------:R-:W-:-:S04]  /*07a0*/  IMAD.HI.U32 R2, R2, R9, RZ ;  /* 0x0000000902027227 */ /* 0x000fc800078e00ff */
[----:B------:R-:W-:Y:S01]  /*07b0*/  IMAD R0, R2, R0, R9 ;  /* 0x0000000002007224 */ /* 0x000fe200078e0209 */
[----:B------:R-:W-:-:S04]  /*07c0*/  CS2R R8, SRZ ;  /* 0x0000000000087805 */ /* 0x000fc8000001ff00 */
[----:B------:R-:W-:-:S13]  /*07d0*/  ISETP.GT.U32.AND P1, PT, R7, R0, PT ;  /* 0x000000000700720c */ /* 0x000fda0003f24070 */
[----:B------:R-:W-:Y:S02]  /*07e0*/  @!P1 IMAD.IADD R0, R0, 0x1, -R7 ;  /* 0x0000000100009824 */ /* 0x000fe400078e0a07 */
[----:B------:R-:W-:Y:S01]  /*07f0*/  @!P1 VIADD R2, R2, 0x1 ;  /* 0x0000000102029836 */ /* 0x000fe20000000000 */
[----:B------:R-:W-:Y:S02]  /*0800*/  ISETP.NE.AND P1, PT, R11, RZ, PT ;  /* 0x000000ff0b00720c */ /* 0x000fe40003f25270 */
[----:B------:R-:W-:Y:S02]  /*0810*/  ISETP.GE.U32.AND P0, PT, R0, R7, PT ;  /* 0x000000070000720c */ /* 0x000fe40003f06070 */
[----:B------:R-:W0:Y:S11]  /*0820*/  S2R R0, SR_TID.X ;  /* 0x0000000000007919 */ /* 0x000e360000002100 */
[----:B------:R-:W-:-:S04]  /*0830*/  @P0 VIADD R2, R2, 0x1 ;  /* 0x0000000102020836 */ /* 0x000fc80000000000 */
[----:B------:R-:W-:-:S04]  /*0840*/  IMAD.MOV.U32 R232, RZ, RZ, R2 ;  /* 0x000000ffffe87224 */ /* 0x000fc800078e0002 */
[----:B------:R-:W-:Y:S01]  /*0850*/  @!P2 IMAD.MOV R232, RZ, RZ, -R232 ;  /* 0x000000ffffe8a224 */ /* 0x000fe200078e0ae8 */
[----:B------:R-:W-:-:S05]  /*0860*/  @!P1 LOP3.LUT R232, RZ, R11, RZ, 0x33, !PT ;  /* 0x0000000bffe89212 */ /* 0x000fca00078e33ff */
[----:B------:R-:W-:Y:S02]  /*0870*/  IMAD.MOV R2, RZ, RZ, -R232 ;  /* 0x000000ffff027224 */ /* 0x000fe400078e0ae8 */
[----:B------:R-:W-:Y:S02]  /*0880*/  IMAD.SHL.U32 R232, R232, 0x80, RZ ;  /* 0x00000080e8e87824 */ /* 0x000fe400078e00ff */
[----:B------:R-:W-:Y:S01]  /*0890*/  IMAD R2, R11, R2, R4 ;  /* 0x000000020b027224 */ /* 0x000fe200078e0204 */
[----:B------:R-:W-:Y:S02]  /*08a0*/  CS2R R4, SRZ ;  /* 0x0000000000047805 */ /* 0x000fe4000001ff00 */
[----:B------:R-:W-:Y:S02]  /*08b0*/  CS2R R10, SRZ ;  /* 0x00000000000a7805 */ /* 0x000fe4000001ff00 */
[----:B0-----:R-:W-:Y:S01]  /*08c0*/  LOP3.LUT R233, R0, 0x7f, RZ, 0xc0, !PT ;  /* 0x0000007f00e97812 */ /* 0x001fe200078ec0ff */
[----:B------:R-:W-:Y:S01]  /*08d0*/  IMAD.IADD R2, R6, 0x1, R2 ;  /* 0x0000000106027824 */ /* 0x000fe200078e0202 */
[----:B------:R-:W-:-:S02]  /*08e0*/  CS2R R6, SRZ ;  /* 0x0000000000067805 */ /* 0x000fc4000001ff00 */
[----:B------:R-:W-:Y:S01]  /*08f0*/  LOP3.LUT R3, R0, 0x60, RZ, 0xc0, !PT ;  /* 0x0000006000037812 */ /* 0x000fe200078ec0ff */
[----:B------:R-:W-:Y:S02]  /*0900*/  IMAD R233, R2, 0x100, R233 ;  /* 0x0000010002e97824 */ /* 0x000fe400078e02e9 */
[----:B------:R-:W0:Y:S02]  /*0910*/  LDC R2, c[0x0][0x230] ;  /* 0x00008c00ff027b82 */ /* 0x000e240000000800 */
[----:B------:R-:W-:Y:S02]  /*0920*/  VIADD R250, R233, 0x80 ;  /* 0x00000080e9fa7836 */ /* 0x000fe40000000000 */
[----:B0-----:R-:W-:-:S05]  /*0930*/  VIADD R2, R2, 0x1f ;  /* 0x0000001f02027836 */ /* 0x001fca0000000000 */
[----:B------:R-:W-:-:S13]  /*0940*/  ISETP.GE.AND P0, PT, R2, 0x20, PT ;  /* 0x000000200200780c */ /* 0x000fda0003f06270 */
[----:B------:R-:W-:Y:S05]  /*0950*/  @!P0 BRA `(.L_x_0) ;  /* 0x0000008400608947 */ /* 0x000fea0003800000 */
[----:B------:R-:W-:Y:S01]  /*0960*/  IABS R13, R24 ;  /* 0x00000018000d7213 */ /* 0x000fe20000000000 */
[----:B------:R0:W-:Y:S01]  /*0970*/  STL.64 [R1+0x428], R232 ;  /* 0x000428e801007387 */ /* 0x0001e20000100a00 */
[----:B------:R-:W-:Y:S01]  /*0980*/  IABS R7, R25 ;  /* 0x0000001900077213 */ /* 0x000fe20000000000 */
[----:B------:R-:W-:Y:S01]  /*0990*/  ULDC UR6, c[0x0][0x234] ;  /* 0x00008d0000067ab9 */ /* 0x000fe20000000800 */
[----:B------:R-:W1:Y:S01]  /*09a0*/  I2F.RP R10, R13 ;  /* 0x0000000d000a7306 */ /* 0x000e620000209400 */
[----:B------:R-:W-:Y:S01]  /*09b0*/  IABS R14, R250 ;  /* 0x000000fa000e7213 */ /* 0x000fe20000000000 */
[----:B------:R-:W-:Y:S01]  /*09c0*/  USHF.R.U32.HI UR13, URZ, 0x4, UR12 ;  /* 0x000000043f0d7899 */ /* 0x000fe2000801160c */
[----:B------:R-:W-:Y:S01]  /*09d0*/  LEA.HI R15, R3, R232, RZ, 0x1b ;  /* 0x000000e8030f7211 */ /* 0x000fe200078fd8ff */
[----:B------:R-:W-:Y:S01]  /*09e0*/  UIADD3 UR4, UR12, 0x4000, URZ ;  /* 0x000040000c047890 */ /* 0x000fe2000fffe03f */
[----:B------:R-:W-:Y:S01]  /*09f0*/  ISETP.GE.AND P3, PT, R250, RZ, PT ;  /* 0x000000fffa00720c */ /* 0x000fe20003f66270 */
[----:B------:R-:W-:Y:S01]  /*0a00*/  USGXT.U32 UR13, UR13, 0xe ;  /* 0x0000000e0d0d789a */ /* 0x000fe20008000000 */
[----:B------:R-:W-:Y:S01]  /*0a10*/  IABS R70, R15 ;  /* 0x0000000f00467213 */ /* 0x000fe20000000000 */
[----:B------:R-:W2:Y:S01]  /*0a20*/  I2F.RP R6, R7 ;  /* 0x0000000700067306 */ /* 0x000ea20000209400 */
[C---:B------:R-:W-:Y:S01]  /*0a30*/  VIADD R3, R15.reuse, 0x7c ;  /* 0x0000007c0f037836 */ /* 0x040fe20000000000 */
[----:B------:R-:W-:Y:S01]  /*0a40*/  LOP3.LUT R74, R0, 0x40, RZ, 0xc0, !PT ;  /* 0x00000040004a7812 */ /* 0x000fe200078ec0ff */
[C---:B------:R-:W-:Y:S01]  /*0a50*/  VIADD R17, R15.reuse, 0x70 ;  /* 0x000000700f117836 */ /* 0x040fe20000000000 */
[----:B------:R-:W-:Y:S01]  /*0a60*/  SHF.R.S32.HI R72, RZ, 0x6, R0 ;  /* 0x00000006ff487819 */ /* 0x000fe20000011400 */
[----:B------:R-:W-:Y:S01]  /*0a70*/  VIADD R19, R15, 0x68 ;  /* 0x000000680f137836 */ /* 0x000fe20000000000 */
[----:B------:R-:W-:Y:S01]  /*0a80*/  ISETP.GE.AND P6, PT, R3, RZ, PT ;  /* 0x000000ff0300720c */ /* 0x000fe20003fc6270 */
[C---:B------:R-:W-:Y:S01]  /*0a90*/  VIADD R21, R15.reuse, 0x2c ;  /* 0x0000002c0f157836 */ /* 0x040fe20000000000 */
[----:B-1----:R-:W1:Y:S01]  /*0aa0*/  MUFU.RCP R10, R10 ;  /* 0x0000000a000a7308 */ /* 0x002e620000001000 */
[C---:B------:R-:W-:Y:S01]  /*0ab0*/  VIADD R23, R15.reuse, 0x10 ;  /* 0x000000100f177836 */ /* 0x040fe20000000000 */
[----:B------:R-:W-:Y:S01]  /*0ac0*/  IABS R18, R19 ;  /* 0x0000001300127213 */ /* 0x000fe20000000000 */
[C---:B------:R-:W-:Y:S01]  /*0ad0*/  VIADD R27, R15.reuse, 0xc ;  /* 0x0000000c0f1b7836 */ /* 0x040fe20000000000 */
[----:B------:R-:W-:Y:S01]  /*0ae0*/  IABS R48, R21 ;  /* 0x0000001500307213 */ /* 0x000fe20000000000 */
[C---:B------:R-:W-:Y:S01]  /*0af0*/  VIADD R29, R15.reuse, 0x8 ;  /* 0x000000080f1d7836 */ /* 0x040fe20000000000 */
[----:B------:R-:W-:Y:S01]  /*0b00*/  IABS R62, R23 ;  /* 0x00000017003e7213 */ /* 0x000fe20000000000 */
[----:B------:R-:W-:Y:S01]  /*0b10*/  VIADD R31, R15, 0x4 ;  /* 0x000000040f1f7836 */ /* 0x000fe20000000000 */
[----:B--2---:R-:W2:Y:S01]  /*0b20*/  MUFU.RCP R6, R6 ;  /* 0x0000000600067308 */ /* 0x004ea20000001000 */
[----:B------:R-:W-:Y:S01]  /*0b30*/  IABS R64, R27 ;  /* 0x0000001b00407213 */ /* 0x000fe20000000000 */
[----:B------:R-:W-:Y:S01]  /*0b40*/  USHF.R.U32.HI UR4, URZ, 0x4, UR4 ;  /* 0x000000043f047899 */ /* 0x000fe20008011604 */
[----:B------:R-:W-:Y:S01]  /*0b50*/  IABS R66, R29 ;  /* 0x0000001d00427213 */ /* 0x000fe20000000000 */
[----:B------:R-:W-:Y:S01]  /*0b60*/  UIADD3 UR8, UP0, UR13, 0x80, URZ ;  /* 0x000000800d087890 */ /* 0x000fe2000ff1e03f */
[----:B------:R-:W-:Y:S01]  /*0b70*/  IABS R68, R31 ;  /* 0x0000001f00447213 */ /* 0x000fe20000000000 */
[----:B------:R-:W-:Y:S01]  /*0b80*/  USGXT.U32 UR4, UR4, 0xe ;  /* 0x0000000e0404789a */ /* 0x000fe20008000000 */
[----:B------:R-:W-:Y:S01]  /*0b90*/  SGXT R72, R72, 0x1 ;  /* 0x000000014848781a */ /* 0x000fe20000000200 */
[----:B------:R-:W-:Y:S01]  /*0ba0*/  UMOV UR5, URZ ;  /* 0x0000003f00057c82 */ /* 0x000fe20008000000 */
[----:B-1----:R-:W-:Y:S01]  /*0bb0*/  VIADD R8, R10, 0xffffffe ;  /* 0x0ffffffe0a087836 */ /* 0x002fe20000000000 */
[----:B------:R-:W-:Y:S01]  /*0bc0*/  IABS R10, R233 ;  /* 0x000000e9000a7213 */ /* 0x000fe20000000000 */
[----:B------:R-:W-:Y:S01]  /*0bd0*/  ULDC.64 UR18, c[0x0][0x210] ;  /* 0x0000840000127ab9 */ /* 0x000fe20000000a00 */
[----:B------:R-:W-:Y:S01]  /*0be0*/  UIADD3.X UR9, UR5, 0x40000040, URZ, UP0, !UPT ;  /* 0x4000004005097890 */ /* 0x000fe200087fe43f */
[----:B------:R1:W3:Y:S01]  /*0bf0*/  F2I.FTZ.U32.TRUNC.NTZ R9, R8 ;  /* 0x0000000800097305 */ /* 0x0002e2000021f000 */
[----:B------:R-:W-:Y:S01]  /*0c00*/  ULDC UR7, c[0x0][0x230] ;  /* 0x00008c0000077ab9 */ /* 0x000fe20000000800 */
[----:B------:R-:W-:-:S02]  /*0c10*/  CS2R R152, SRZ ;  /* 0x0000000000987805 */ /* 0x000fc4000001ff00 */
[----:B------:R-:W-:Y:S01]  /*0c20*/  CS2R R154, SRZ ;  /* 0x00000000009a7805 */ /* 0x000fe2000001ff00 */
[----:B--2---:R-:W-:Y:S01]  /*0c30*/  VIADD R4, R6, 0xffffffe ;  /* 0x0ffffffe06047836 */ /* 0x004fe20000000000 */
[----:B------:R-:W-:Y:S02]  /*0c40*/  CS2R R156, SRZ ;  /* 0x00000000009c7805 */ /* 0x000fe4000001ff00 */
[----:B------:R-:W-:Y:S02]  /*0c50*/  CS2R R158, SRZ ;  /* 0x00000000009e7805 */ /* 0x000fe4000001ff00 */
[----:B------:R-:W-:Y:S01]  /*0c60*/  CS2R R160, SRZ ;  /* 0x0000000000a07805 */ /* 0x000fe2000001ff00 */
[----:B------:R2:W4:Y:S01]  /*0c70*/  F2I.FTZ.U32.TRUNC.NTZ R5, R4 ;  /* 0x0000000400057305 */ /* 0x000522000021f000 */
[----:B-1----:R-:W-:Y:S01]  /*0c80*/  IMAD.MOV.U32 R8, RZ, RZ, RZ ;  /* 0x000000ffff087224 */ /* 0x002fe200078e00ff */
[----:B------:R-:W-:Y:S02]  /*0c90*/  CS2R R162, SRZ ;  /* 0x0000000000a27805 */ /* 0x000fe4000001ff00 */
[----:B------:R-:W-:-:S02]  /*0ca0*/  CS2R R164, SRZ ;  /* 0x0000000000a47805 */ /* 0x000fc4000001ff00 */
[----:B------:R-:W-:Y:S02]  /*0cb0*/  CS2R R166, SRZ ;  /* 0x0000000000a67805 */ /* 0x000fe4000001ff00 */
[----:B------:R-:W-:Y:S02]  /*0cc0*/  CS2R R168, SRZ ;  /* 0x0000000000a87805 */ /* 0x000fe4000001ff00 */
[----:B------:R-:W-:Y:S01]  /*0cd0*/  CS2R R170, SRZ ;  /* 0x0000000000aa7805 */ /* 0x000fe2000001ff00 */
[----:B---3--:R-:W-:Y:S01]  /*0ce0*/  IMAD.MOV R12, RZ, RZ, -R9 ;  /* 0x000000ffff0c7224 */ /* 0x008fe200078e0a09 */
[----:B------:R-:W-:Y:S01]  /*0cf0*/  CS2R R172, SRZ ;  /* 0x0000000000ac7805 */ /* 0x000fe2000001ff00 */
[----:B--2---:R-:W-:Y:S01]  /*0d00*/  IMAD.MOV.U32 R4, RZ, RZ, RZ ;  /* 0x000000ffff047224 */ /* 0x004fe200078e00ff */
[----:B------:R-:W-:Y:S01]  /*0d10*/  CS2R R174, SRZ ;  /* 0x0000000000ae7805 */ /* 0x000fe2000001ff00 */
[----:B------:R-:W-:Y:S01]  /*0d20*/  IMAD R11, R12, R13, RZ ;  /* 0x0000000d0c0b7224 */ /* 0x000fe200078e02ff */
[----:B------:R-:W-:-:S02]  /*0d30*/  CS2R R176, SRZ ;  /* 0x0000000000b07805 */ /* 0x000fc4000001ff00 */
[----:B------:R-:W-:Y:S02]  /*0d40*/  CS2R R178, SRZ ;  /* 0x0000000000b27805 */ /* 0x000fe4000001ff00 */
[----:B------:R-:W-:Y:S01]  /*0d50*/  CS2R R180, SRZ ;  /* 0x0000000000b47805 */ /* 0x000fe2000001ff00 */
[----:B------:R-:W-:Y:S01]  /*0d60*/  IMAD.HI.U32 R9, R9, R11, R8 ;  /* 0x0000000b09097227 */ /* 0x000fe200078e0008 */
[----:B------:R-:W-:Y:S02]  /*0d70*/  CS2R R182, SRZ ;  /* 0x0000000000b67805 */ /* 0x000fe4000001ff00 */
[----:B------:R-:W-:Y:S02]  /*0d80*/  CS2R R184, SRZ ;  /* 0x0000000000b87805 */ /* 0x000fe4000001ff00 */
[----:B------:R-:W-:Y:S01]  /*0d90*/  CS2R R186, SRZ ;  /* 0x0000000000ba7805 */ /* 0x000fe2000001ff00 */
[----:B------:R-:W-:Y:S01]  /*0da0*/  IMAD.MOV.U32 R8, RZ, RZ, R14 ;  /* 0x000000ffff087224 */ /* 0x000fe200078e000e */
[----:B------:R-:W-:Y:S01]  /*0db0*/  IABS R14, R17 ;  /* 0x00000011000e7213 */ /* 0x000fe20000000000 */
[----:B----4-:R-:W-:Y:S01]  /*0dc0*/  IMAD.MOV R12, RZ, RZ, -R5 ;  /* 0x000000ffff0c7224 */ /* 0x010fe200078e0a05 */
[----:B------:R-:W-:Y:S01]  /*0dd0*/  CS2R R188, SRZ ;  /* 0x0000000000bc7805 */ /* 0x000fe2000001ff00 */
[----:B------:R-:W-:Y:S01]  /*0de0*/  IMAD.HI.U32 R6, R9, R8, RZ ;  /* 0x0000000809067227 */ /* 0x000fe200078e00ff */
[----:B------:R-:W-:-:S02]  /*0df0*/  CS2R R190, SRZ ;  /* 0x0000000000be7805 */ /* 0x000fc4000001ff00 */
[----:B------:R-:W-:Y:S02]  /*0e00*/  CS2R R192, SRZ ;  /* 0x0000000000c07805 */ /* 0x000fe4000001ff00 */
[----:B------:R-:W-:Y:S01]  /*0e10*/  CS2R R194, SRZ ;  /* 0x0000000000c27805 */ /* 0x000fe2000001ff00 */
[----:B------:R-:W-:Y:S01]  /*0e20*/  IMAD.HI.U32 R9, R9, R10, RZ ;  /* 0x0000000a09097227 */ /* 0x000fe200078e00ff */
[----:B------:R-:W-:Y:S02]  /*0e30*/  CS2R R196, SRZ ;  /* 0x0000000000c47805 */ /* 0x000fe4000001ff00 */
[----:B------:R-:W-:Y:S02]  /*0e40*/  CS2R R198, SRZ ;  /* 0x0000000000c67805 */ /* 0x000fe4000001ff00 */
[----:B------:R-:W-:Y:S01]  /*0e50*/  CS2R R200, SRZ ;  /* 0x0000000000c87805 */ /* 0x000fe2000001ff00 */
[----:B------:R-:W-:Y:S01]  /*0e60*/  IMAD.MOV R6, RZ, RZ, -R6 ;  /* 0x000000ffff067224 */ /* 0x000fe200078e0a06 */
[----:B------:R-:W-:Y:S01]  /*0e70*/  CS2R R202, SRZ ;  /* 0x0000000000ca7805 */ /* 0x000fe2000001ff00 */
[----:B------:R-:W-:Y:S01]  /*0e80*/  IMAD.MOV R9, RZ, RZ, -R9 ;  /* 0x000000ffff097224 */ /* 0x000fe200078e0a09 */
[----:B------:R-:W-:Y:S01]  /*0e90*/  CS2R R204, SRZ ;  /* 0x0000000000cc7805 */ /* 0x000fe2000001ff00 */
[C---:B------:R-:W-:Y:S01]  /*0ea0*/  IMAD R6, R13.reuse, R6, R8 ;  /* 0x000000060d067224 */ /* 0x040fe200078e0208 */
[----:B------:R-:W-:Y:S01]  /*0eb0*/  CS2R R206, SRZ ;  /* 0x0000000000ce7805 */ /* 0x000fe2000001ff00 */
[C---:B------:R-:W-:Y:S01]  /*0ec0*/  IMAD R9, R13.reuse, R9, R10 ;  /* 0x000000090d097224 */ /* 0x040fe200078e020a */
[----:B------:R-:W-:Y:S01]  /*0ed0*/  CS2R R208, SRZ ;  /* 0x0000000000d07805 */ /* 0x000fe2000001ff00 */
[----:B------:R-:W-:Y:S01]  /*0ee0*/  IMAD R11, R12, R7, RZ ;  /* 0x000000070c0b7224 */ /* 0x000fe200078e02ff */
[----:B------:R-:W-:-:S02]  /*0ef0*/  ISETP.GT.U32.AND P0, PT, R13, R6, PT ;  /* 0x000000060d00720c */ /* 0x000fc40003f04070 */
[----:B------:R-:W-:Y:S02]  /*0f00*/  CS2R R210, SRZ ;  /* 0x0000000000d27805 */ /* 0x000fe4000001ff00 */
[----:B------:R-:W-:Y:S01]  /*0f10*/  ISETP.GT.U32.AND P1, PT, R13, R9, PT ;  /* 0x000000090d00720c */ /* 0x000fe20003f24070 */
[----:B------:R-:W-:Y:S01]  /*0f20*/  IMAD.HI.U32 R4, R5, R11, R4 ;  /* 0x0000000b05047227 */ /* 0x000fe200078e0004 */
[----:B------:R-:W-:Y:S02]  /*0f30*/  IABS R5, R3 ;  /* 0x0000000300057213 */ /* 0x000fe40000000000 */
[----:B------:R-:W-:Y:S02]  /*0f40*/  CS2R R212, SRZ ;  /* 0x0000000000d47805 */ /* 0x000fe4000001ff00 */
[----:B------:R-:W-:Y:S01]  /*0f50*/  CS2R R214, SRZ ;  /* 0x0000000000d67805 */ /* 0x000fe2000001ff00 */
[C---:B------:R-:W-:Y:S01]  /*0f60*/  VIADD R3, R15.reuse, 0x78 ;  /* 0x000000780f037836 */ /* 0x040fe20000000000 */
[----:B------:R-:W-:Y:S01]  /*0f70*/  CS2R R88, SRZ ;  /* 0x0000000000587805 */ /* 0x000fe2000001ff00 */
[----:B------:R-:W-:Y:S01]  /*0f80*/  IMAD.MOV.U32 R8, RZ, RZ, R5 ;  /* 0x000000ffff087224 */ /* 0x000fe200078e0005 */
[----:B------:R-:W-:Y:S01]  /*0f90*/  CS2R R90, SRZ ;  /* 0x00000000005a7805 */ /* 0x000fe2000001ff00 */
[----:B------:R-:W-:Y:S01]  /*0fa0*/  VIADD R11, R15, 0x74 ;  /* 0x000000740f0b7836 */ /* 0x000fe20000000000 */
[----:B------:R-:W-:Y:S01]  /*0fb0*/  ISETP.GE.AND P5, PT, R3, RZ, PT ;  /* 0x000000ff0300720c */ /* 0x000fe20003fa6270 */
[----:B------:R-:W-:Y:S01]  /*0fc0*/  @!P0 IMAD.IADD R6, R6, 0x1, -R13 ;  /* 0x0000000106068824 */ /* 0x000fe200078e0a0d */
[----:B------:R-:W-:Y:S01]  /*0fd0*/  IABS R10, R3 ;  /* 0x00000003000a7213 */ /* 0x000fe20000000000 */
[----:B------:R-:W-:Y:S01]  /*0fe0*/  IMAD.HI.U32 R3, R4, R8, RZ ;  /* 0x0000000804037227 */ /* 0x000fe200078e00ff */
[----:B------:R-:W-:-:S02]  /*0ff0*/  IABS R12, R11 ;  /* 0x0000000b000c7213 */ /* 0x000fc40000000000 */
[----:B------:R-:W-:Y:S02]  /*1000*/  CS2R R92, SRZ ;  /* 0x00000000005c7805 */ /* 0x000fe4000001ff00 */
[----:B------:R-:W-:Y:S01]  /*1010*/  ISETP.GE.AND P4, PT, R11, RZ, PT ;  /* 0x000000ff0b00720c */ /* 0x000fe20003f86270 */
[----:B------:R-:W-:Y:S01]  /*1020*/  @!P1 IMAD.IADD R9, R9, 0x1, -R13 ;  /* 0x0000000109099824 */ /* 0x000fe200078e0a0d */
[C---:B------:R-:W-:Y:S01]  /*1030*/  ISETP.GT.U32.AND P1, PT, R13.reuse, R6, PT ;  /* 0x000000060d00720c */ /* 0x040fe20003f24070 */
[----:B------:R-:W-:Y:S01]  /*1040*/  IMAD.MOV R5, RZ, RZ, -R3 ;  /* 0x000000ffff057224 */ /* 0x000fe200078e0a03 */
[----:B------:R-:W-:Y:S01]  /*1050*/  CS2R R94, SRZ ;  /* 0x00000000005e7805 */ /* 0x000fe2000001ff00 */
[----:B------:R-:W-:Y:S01]  /*1060*/  IMAD.HI.U32 R3, R4, R10, RZ ;  /* 0x0000000a04037227 */ /* 0x000fe200078e00ff */
[----:B------:R-:W-:Y:S02]  /*1070*/  ISETP.GT.U32.AND P2, PT, R13, R9, PT ;  /* 0x000000090d00720c */ /* 0x000fe40003f44070 */
[----:B------:R-:W-:-:S02]  /*1080*/  CS2R R96, SRZ ;  /* 0x0000000000607805 */ /* 0x000fc4000001ff00 */
[----:B------:R-:W-:Y:S01]  /*1090*/  CS2R R98, SRZ ;  /* 0x0000000000627805 */ /* 0x000fe2000001ff00 */
[C---:B------:R-:W-:Y:S01]  /*10a0*/  IMAD R8, R7.reuse, R5, R8 ;  /* 0x0000000507087224 */ /* 0x040fe200078e0208 */
[----:B------:R-:W-:Y:S01]  /*10b0*/  CS2R R100, SRZ ;  /* 0x0000000000647805 */ /* 0x000fe2000001ff00 */
[----:B------:R-:W-:Y:S01]  /*10c0*/  IMAD.HI.U32 R5, R4, R12, RZ ;  /* 0x0000000c04057227 */ /* 0x000fe200078e00ff */
[----:B------:R-:W-:Y:S02]  /*10d0*/  CS2R R102, SRZ ;  /* 0x0000000000667805 */ /* 0x000fe4000001ff00 */
[----:B------:R-:W-:Y:S02]  /*10e0*/  CS2R R104, SRZ ;  /* 0x0000000000687805 */ /* 0x000fe4000001ff00 */
[C---:B------:R-:W-:Y:S01]  /*10f0*/  ISETP.GT.U32.AND P0, PT, R7.reuse, R8, PT ;  /* 0x000000080700720c */ /* 0x040fe20003f04070 */
[----:B------:R-:W-:Y:S01]  /*1100*/  IMAD.MOV R5, RZ, RZ, -R5 ;  /* 0x000000ffff057224 */ /* 0x000fe200078e0a05 */
[----:B------:R-:W-:Y:S01]  /*1110*/  CS2R R106, SRZ ;  /* 0x00000000006a7805 */ /* 0x000fe2000001ff00 */
[----:B------:R-:W-:Y:S01]  /*1120*/  IMAD.MOV R11, RZ, RZ, -R3 ;  /* 0x000000ffff0b7224 */ /* 0x000fe200078e0a03 */
[----:B------:R-:W-:Y:S01]  /*1130*/  CS2R R108, SRZ ;  /* 0x00000000006c7805 */ /* 0x000fe2000001ff00 */
[----:B------:R-:W-:Y:S01]  /*1140*/  IMAD R12, R7, R5, R12 ;  /* 0x00000005070c7224 */ /* 0x000fe200078e020c */
[----:B------:R-:W-:Y:S01]  /*1150*/  CS2R R110, SRZ ;  /* 0x00000000006e7805 */ /* 0x000fe2000001ff00 */
[----:B------:R-:W-:Y:S01]  /*1160*/  @!P1 IMAD.IADD R6, R6, 0x1, -R13 ;  /* 0x0000000106069824 */ /* 0x000fe200078e0a0d */
[----:B------:R-:W-:Y:S01]  /*1170*/  ISETP.GE.AND P1, PT, R233, RZ, PT ;  /* 0x000000ffe900720c */ /* 0x000fe20003f26270 */
[C---:B------:R-:W-:Y:S01]  /*1180*/  IMAD R10, R7.reuse, R11, R10 ;  /* 0x0000000b070a7224 */ /* 0x040fe200078e020a */
[----:B------:R-:W-:Y:S01]  /*1190*/  CS2R R112, SRZ ;  /* 0x0000000000707805 */ /* 0x000fe2000001ff00 */
[----:B------:R-:W-:Y:S01]  /*11a0*/  @!P3 IMAD.MOV R6, RZ, RZ, -R6 ;  /* 0x000000ffff06b224 */ /* 0x000fe200078e0a06 */
[----:B------:R-:W-:Y:S01]  /*11b0*/  ISETP.GT.U32.AND P3, PT, R7, R12, PT ;  /* 0x0000000c0700720c */ /* 0x000fe20003f64070 */
[----:B------:R-:W-:Y:S01]  /*11c0*/  VIADD R11, R15, 0x6c ;  /* 0x0000006c0f0b7836 */ /* 0x000fe20000000000 */
[----:B------:R-:W-:Y:S01]  /*11d0*/  CS2R R114, SRZ ;  /* 0x0000000000727805 */ /* 0x000fe2000001ff00 */
[----:B------:R-:W-:Y:S01]  /*11e0*/  IMAD.HI.U32 R3, R4, R14, RZ ;  /* 0x0000000e04037227 */ /* 0x000fe200078e00ff */
[----:B------:R-:W-:-:S02]  /*11f0*/  CS2R R116, SRZ ;  /* 0x0000000000747805 */ /* 0x000fc4000001ff00 */
[----:B------:R-:W-:Y:S02]  /*1200*/  CS2R R118, SRZ ;  /* 0x0000000000767805 */ /* 0x000fe4000001ff00 */
[----:B------:R-:W-:Y:S01]  /*1210*/  IABS R16, R11 ;  /* 0x0000000b00107213 */ /* 0x000fe20000000000 */
[----:B------:R-:W-:Y:S01]  /*1220*/  @!P2 IMAD.IADD R9, R9, 0x1, -R13 ;  /* 0x000000010909a824 */ /* 0x000fe200078e0a0d */
[C---:B------:R-:W-:Y:S01]  /*1230*/  ISETP.GT.U32.AND P2, PT, R7.reuse, R10, PT ;  /* 0x0000000a0700720c */ /* 0x040fe20003f44070 */
[----:B------:R-:W-:Y:S01]  /*1240*/  IMAD.MOV R3, RZ, RZ, -R3 ;  /* 0x000000ffff037224 */ /* 0x000fe200078e0a03 */
[----:B------:R-:W-:Y:S01]  /*1250*/  CS2R R120, SRZ ;  /* 0x0000000000787805 */ /* 0x000fe2000001ff00 */
[----:B------:R-:W-:Y:S01]  /*1260*/  @!P0 IMAD.IADD R8, R8, 0x1, -R7 ;  /* 0x0000000108088824 */ /* 0x000fe200078e0a07 */
[----:B------:R-:W-:Y:S01]  /*1270*/  CS2R R122, SRZ ;  /* 0x00000000007a7805 */ /* 0x000fe2000001ff00 */
[C---:B------:R-:W-:Y:S01]  /*1280*/  IMAD R14, R7.reuse, R3, R14 ;  /* 0x00000003070e7224 */ /* 0x040fe200078e020e */
[----:B------:R-:W-:Y:S01]  /*1290*/  CS2R R124, SRZ ;  /* 0x00000000007c7805 */ /* 0x000fe2000001ff00 */
[----:B------:R-:W-:Y:S01]  /*12a0*/  IMAD.HI.U32 R3, R4, R16, RZ ;  /* 0x0000001004037227 */ /* 0x000fe200078e00ff */
[----:B------:R-:W-:-:S02]  /*12b0*/  ISETP.GT.U32.AND P0, PT, R7, R8, PT ;  /* 0x000000080700720c */ /* 0x000fc40003f04070 */
[----:B------:R-:W-:Y:S02]  /*12c0*/  CS2R R126, SRZ ;  /* 0x00000000007e7805 */ /* 0x000fe4000001ff00 */
[----:B------:R-:W-:Y:S01]  /*12d0*/  CS2R R128, SRZ ;  /* 0x0000000000807805 */ /* 0x000fe2000001ff00 */
[----:B------:R-:W-:Y:S01]  /*12e0*/  @!P3 IMAD.IADD R12, R12, 0x1, -R7 ;  /* 0x000000010c0cb824 */ /* 0x000fe200078e0a07 */
[----:B------:R-:W-:Y:S01]  /*12f0*/  CS2R R130, SRZ ;  /* 0x0000000000827805 */ /* 0x000fe2000001ff00 */
[----:B------:R-:W-:Y:S01]  /*1300*/  IMAD.MOV R5, RZ, RZ, -R3 ;  /* 0x000000ffff057224 */ /* 0x000fe200078e0a03 */
[----:B------:R-:W-:Y:S01]  /*1310*/  LOP3.LUT R3, RZ, R24, RZ, 0x33, !PT ;  /* 0x00000018ff037212 */ /* 0x000fe200078e33ff */
[----:B------:R-:W-:Y:S01]  /*1320*/  @!P2 IMAD.IADD R10, R10, 0x1, -R7 ;  /* 0x000000010a0aa824 */ /* 0x000fe200078e0a07 */
[C---:B------:R-:W-:Y:S01]  /*1330*/  ISETP.GT.U32.AND P2, PT, R7.reuse, R12, PT ;  /* 0x0000000c0700720c */ /* 0x040fe20003f44070 */
[C---:B------:R-:W-:Y:S01]  /*1340*/  IMAD R16, R7.reuse, R5, R16 ;  /* 0x0000000507107224 */ /* 0x040fe200078e0210 */
[----:B------:R-:W-:Y:S01]  /*1350*/  CS2R R132, SRZ ;  /* 0x0000000000847805 */ /* 0x000fe2000001ff00 */
[----:B------:R-:W-:Y:S01]  /*1360*/  IMAD.HI.U32 R5, R4, R18, RZ ;  /* 0x0000001204057227 */ /* 0x000fe200078e00ff */
[----:B------:R-:W-:-:S02]  /*1370*/  ISETP.GT.U32.AND P3, PT, R7, R10, PT ;  /* 0x0000000a0700720c */ /* 0x000fc40003f64070 */
[----:B------:R-:W-:Y:S02]  /*1380*/  CS2R R134, SRZ ;  /* 0x0000000000867805 */ /* 0x000fe4000001ff00 */
[----:B------:R-:W-:Y:S01]  /*1390*/  CS2R R136, SRZ ;  /* 0x0000000000887805 */ /* 0x000fe2000001ff00 */
[----:B------:R-:W-:Y:S01]  /*13a0*/  IMAD.MOV R5, RZ, RZ, -R5 ;  /* 0x000000ffff057224 */ /* 0x000fe200078e0a05 */
[----:B------:R-:W-:Y:S01]  /*13b0*/  CS2R R138, SRZ ;  /* 0x00000000008a7805 */ /* 0x000fe2000001ff00 */
[----:B------:R-:W-:Y:S01]  /*13c0*/  @!P0 IMAD.IADD R8, R8, 0x1, -R7 ;  /* 0x0000000108088824 */ /* 0x000fe200078e0a07 */
[C---:B------:R-:W-:Y:S01]  /*13d0*/  ISETP.GT.U32.AND P0, PT, R7.reuse, R14, PT ;  /* 0x0000000e0700720c */ /* 0x040fe20003f04070 */
[----:B------:R-:W-:Y:S01]  /*13e0*/  @!P1 IMAD.MOV R9, RZ, RZ, -R9 ;  /* 0x000000ffff099224 */ /* 0x000fe200078e0a09 */
[----:B------:R-:W-:Y:S01]  /*13f0*/  ISETP.NE.AND P1, PT, R24, RZ, PT ;  /* 0x000000ff1800720c */ /* 0x000fe20003f25270 */
[----:B------:R-:W-:Y:S01]  /*1400*/  IMAD R18, R7, R5, R18 ;  /* 0x0000000507127224 */ /* 0x000fe200078e0212 */
[----:B------:R-:W-:Y:S01]  /*1410*/  CS2R R140, SRZ ;  /* 0x00000000008c7805 */ /* 0x000fe2000001ff00 */
[--C-:B------:R-:W-:Y:S01]  /*1420*/  @!P2 IMAD.IADD R12, R12, 0x1, -R7.reuse ;  /* 0x000000010c0ca824 */ /* 0x100fe200078e0a07 */
[C---:B------:R-:W-:Y:S01]  /*1430*/  SEL R6, R3.reuse, R6, !P1 ;  /* 0x0000000603067207 */ /* 0x040fe20004800000 */
[--C-:B------:R-:W-:Y:S01]  /*1440*/  @!P3 IMAD.IADD R10, R10, 0x1, -R7.reuse ;  /* 0x000000010a0ab824 */ /* 0x100fe200078e0a07 */
[----:B------:R-:W-:Y:S01]  /*1450*/  SEL R3, R3, R9, !P1 ;  /* 0x0000000903037207 */ /* 0x000fe20004800000 */
[----:B------:R-:W-:Y:S01]  /*1460*/  VIADD R9, R15, 0x64 ;  /* 0x000000640f097836 */ /* 0x000fe20000000000 */
[C---:B------:R-:W-:Y:S01]  /*1470*/  ISETP.GT.U32.AND P2, PT, R7.reuse, R18, PT ;  /* 0x000000120700720c */ /* 0x040fe20003f44070 */
[----:B------:R-:W-:Y:S01]  /*1480*/  @!P6 IMAD.MOV R8, RZ, RZ, -R8 ;  /* 0x000000ffff08e224 */ /* 0x000fe200078e0a08 */
[----:B------:R-:W-:Y:S01]  /*1490*/  ISETP.GT.U32.AND P6, PT, R7, R16, PT ;  /* 0x000000100700720c */ /* 0x000fe20003fc4070 */
[----:B------:R-:W-:Y:S01]  /*14a0*/  @!P0 IMAD.IADD R14, R14, 0x1, -R7 ;  /* 0x000000010e0e8824 */ /* 0x000fe200078e0a07 */
[----:B------:R-:W-:Y:S01]  /*14b0*/  IABS R20, R9 ;  /* 0x0000000900147213 */ /* 0x000fe20000000000 */
[----:B------:R-:W-:Y:S01]  /*14c0*/  @!P5 IMAD.MOV R10, RZ, RZ, -R10 ;  /* 0x000000ffff0ad224 */ /* 0x000fe200078e0a0a */
[----:B------:R-:W-:Y:S01]  /*14d0*/  ISETP.GE.AND P3, PT, R11, RZ, PT ;  /* 0x000000ff0b00720c */ /* 0x000fe20003f66270 */
[----:B------:R-:W-:Y:S01]  /*14e0*/  VIADD R11, R15, 0x60 ;  /* 0x000000600f0b7836 */ /* 0x000fe20000000000 */
[----:B------:R-:W-:Y:S01]  /*14f0*/  ISETP.GT.U32.AND P5, PT, R7, R14, PT ;  /* 0x0000000e0700720c */ /* 0x000fe20003fa4070 */
[----:B------:R-:W-:Y:S01]  /*1500*/  IMAD.HI.U32 R5, R4, R20, RZ ;  /* 0x0000001404057227 */ /* 0x000fe200078e00ff */
[----:B------:R-:W-:-:S02]  /*1510*/  ISETP.GE.AND P1, PT, R17, RZ, PT ;  /* 0x000000ff1100720c */ /* 0x000fc40003f26270 */
[----:B------:R-:W-:Y:S02]  /*1520*/  CS2R R142, SRZ ;  /* 0x00000000008e7805 */ /* 0x000fe4000001ff00 */
[----:B------:R-:W-:Y:S01]  /*1530*/  IABS R22, R11 ;  /* 0x0000000b00167213 */ /* 0x000fe20000000000 */
[----:B------:R-:W-:Y:S01]  /*1540*/  @!P2 IMAD.IADD R18, R18, 0x1, -R7 ;  /* 0x000000011212a824 */ /* 0x000fe200078e0a07 */
[----:B------:R-:W-:Y:S01]  /*1550*/  ISETP.GE.AND P0, PT, R19, RZ, PT ;  /* 0x000000ff1300720c */ /* 0x000fe20003f06270 */
[----:B------:R-:W-:Y:S01]  /*1560*/  IMAD.MOV R5, RZ, RZ, -R5 ;  /* 0x000000ffff057224 */ /* 0x000fe200078e0a05 */
[----:B------:R-:W-:Y:S01]  /*1570*/  CS2R R144, SRZ ;  /* 0x0000000000907805 */ /* 0x000fe2000001ff00 */
        /* <DEDUP_REMOVED lines=10> */
[--C-:B------:R-:W-:Y:S01]  /*1620*/  @!P5 IMAD.IADD R14, R14, 0x1, -R7.reuse ;  /* 0x000000010e0ed824 */ /* 0x100fe200078e0a07 */
[----:B------:R-:W-:Y:S01]  /*1630*/  ISETP.GT.U32.AND P5, PT, R7, R20, PT ;  /* 0x000000140700720c */ /* 0x000fe20003fa4070 */
[----:B------:R-:W-:Y:S01]  /*1640*/  VIADD R13, R15, 0x5c ;  /* 0x0000005c0f0d7836 */ /* 0x000fe20000000000 */
[----:B------:R-:W-:Y:S01]  /*1650*/  CS2R R78, SRZ ;  /* 0x00000000004e7805 */ /* 0x000fe2000001ff00 */
[----:B------:R-:W-:Y:S01]  /*1660*/  IMAD R22, R7, R5, R22 ;  /* 0x0000000507167224 */ /* 0x000fe200078e0216 */
[----:B------:R-:W-:Y:S01]  /*1670*/  CS2R R80, SRZ ;  /* 0x0000000000507805 */ /* 0x000fe2000001ff00 */
[--C-:B------:R-:W-:Y:S01]  /*1680*/  @!P2 IMAD.IADD R18, R18, 0x1, -R7.reuse ;  /* 0x000000011212a824 */ /* 0x100fe200078e0a07 */
[----:B------:R-:W-:Y:S01]  /*1690*/  IABS R24, R13 ;  /* 0x0000000d00187213 */ /* 0x000fe20000000000 */
[----:B------:R-:W-:Y:S01]  /*16a0*/  VIADD R17, R15, 0x54 ;  /* 0x000000540f117836 */ /* 0x000fe20000000000 */
[----:B------:R-:W-:Y:S01]  /*16b0*/  ISETP.GT.U32.AND P2, PT, R7, R22, PT ;  /* 0x000000160700720c */ /* 0x000fe20003f44070 */
[----:B------:R-:W-:Y:S01]  /*16c0*/  @!P6 IMAD.IADD R16, R16, 0x1, -R7 ;  /* 0x000000011010e824 */ /* 0x000fe200078e0a07 */
[----:B------:R-:W-:Y:S01]  /*16d0*/  ISETP.GE.AND P6, PT, R11, RZ, PT ;  /* 0x000000ff0b00720c */ /* 0x000fe20003fc6270 */
[----:B------:R-:W-:Y:S01]  /*16e0*/  IMAD.HI.U32 R5, R4, R24, RZ ;  /* 0x0000001804057227 */ /* 0x000fe200078e00ff */
[----:B------:R-:W-:-:S02]  /*16f0*/  IABS R28, R17 ;  /* 0x00000011001c7213 */ /* 0x000fc40000000000 */
[----:B------:R-:W-:Y:S02]  /*1700*/  CS2R R82, SRZ ;  /* 0x0000000000527805 */ /* 0x000fe4000001ff00 */
[----:B------:R-:W-:Y:S01]  /*1710*/  CS2R R84, SRZ ;  /* 0x0000000000547805 */ /* 0x000fe2000001ff00 */
[----:B------:R-:W-:Y:S01]  /*1720*/  @!P5 IMAD.IADD R20, R20, 0x1, -R7 ;  /* 0x000000011414d824 */ /* 0x000fe200078e0a07 */
[----:B------:R-:W-:Y:S01]  /*1730*/  ISETP.GE.AND P5, PT, R13, RZ, PT ;  /* 0x000000ff0d00720c */ /* 0x000fe20003fa6270 */
[----:B------:R-:W-:Y:S01]  /*1740*/  VIADD R11, R15, 0x58 ;  /* 0x000000580f0b7836 */ /* 0x000fe20000000000 */
[----:B------:R-:W-:Y:S01]  /*1750*/  CS2R R86, SRZ ;  /* 0x0000000000567805 */ /* 0x000fe2000001ff00 */
[----:B------:R-:W-:Y:S01]  /*1760*/  IMAD.MOV R5, RZ, RZ, -R5 ;  /* 0x000000ffff057224 */ /* 0x000fe200078e0a05 */
[----:B------:R-:W-:Y:S01]  /*1770*/  UMOV UR10, 0xfffffffe ;  /* 0xfffffffe000a7882 */ /* 0x000fe20000000000 */
[----:B------:R-:W-:Y:S01]  /*1780*/  @!P1 IMAD.MOV R14, RZ, RZ, -R14 ;  /* 0x000000ffff0e9224 */ /* 0x000fe200078e0a0e */
[----:B------:R-:W-:Y:S01]  /*1790*/  ISETP.GT.U32.AND P1, PT, R7, R20, PT ;  /* 0x000000140700720c */ /* 0x000fe20003f24070 */
[----:B------:R-:W-:Y:S01]  /*17a0*/  @!P4 IMAD.MOV R12, RZ, RZ, -R12 ;  /* 0x000000ffff0cc224 */ /* 0x000fe200078e0a0c */
[----:B------:R-:W-:Y:S01]  /*17b0*/  ISETP.GE.AND P4, PT, R9, RZ, PT ;  /* 0x000000ff0900720c */ /* 0x000fe20003f86270 */
[----:B------:R-:W-:Y:S01]  /*17c0*/  IMAD R24, R7, R5, R24 ;  /* 0x0000000507187224 */ /* 0x000fe200078e0218 */
[----:B------:R-:W-:Y:S01]  /*17d0*/  IABS R26, R11 ;  /* 0x0000000b001a7213 */ /* 0x000fe20000000000 */
[----:B------:R-:W-:Y:S01]  /*17e0*/  @!P2 IMAD.IADD R22, R22, 0x1, -R7 ;  /* 0x000000011616a824 */ /* 0x000fe200078e0a07 */
[----:B------:R-:W-:Y:S01]  /*17f0*/  UMOV UR11, 0x7fffffdf ;  /* 0x7fffffdf000b7882 */ /* 0x000fe20000000000 */
[----:B------:R-:W-:Y:S01]  /*1800*/  IMAD.HI.U32 R9, R4, R28, RZ ;  /* 0x0000001c04097227 */ /* 0x000fe200078e00ff */
[----:B------:R-:W-:-:S02]  /*1810*/  UIADD3.64 UR10, UR4, -UR10, URZ ;  /* 0x8000000a040a7297 */ /* 0x000fc4000fffe03f */
[C---:B------:R-:W-:Y:S01]  /*1820*/  ISETP.GT.U32.AND P2, PT, R7.reuse, R22, PT ;  /* 0x000000160700720c */ /* 0x040fe20003f44070 */
[----:B------:R-:W-:Y:S01]  /*1830*/  @!P3 IMAD.MOV R16, RZ, RZ, -R16 ;  /* 0x000000ffff10b224 */ /* 0x000fe200078e0a10 */
[----:B------:R-:W-:Y:S01]  /*1840*/  ISETP.GT.U32.AND P3, PT, R7, R24, PT ;  /* 0x000000180700720c */ /* 0x000fe20003f64070 */
[----:B------:R-:W-:Y:S01]  /*1850*/  IMAD.HI.U32 R5, R4, R26, RZ ;  /* 0x0000001a04057227 */ /* 0x000fe200078e00ff */
[----:B------:R-:W-:Y:S02]  /*1860*/  UIADD3.64 UR16, UR8, 0x80, URZ ;  /* 0x0000008008107897 */ /* 0x000fe4000fffe03f */
[----:B------:R-:W-:Y:S01]  /*1870*/  UIADD3.64 UR20, UR8, 0x100, URZ ;  /* 0x0000010008147897 */ /* 0x000fe2000fffe03f */
[----:B------:R-:W-:Y:S01]  /*1880*/  IMAD.MOV R9, RZ, RZ, -R9 ;  /* 0x000000ffff097224 */ /* 0x000fe200078e0a09 */
[----:B------:R-:W-:Y:S01]  /*1890*/  UIADD3.64 UR24, UR8, 0x180, URZ ;  /* 0x0000018008187897 */ /* 0x000fe2000fffe03f */
[----:B------:R-:W-:Y:S01]  /*18a0*/  IMAD.MOV R5, RZ, RZ, -R5 ;  /* 0x000000ffff057224 */ /* 0x000fe200078e0a05 */
[----:B------:R-:W-:Y:S01]  /*18b0*/  UIADD3.64 UR28, UR8, 0x200, URZ ;  /* 0x00000200081c7897 */ /* 0x000fe2000fffe03f */
[--C-:B------:R-:W-:Y:S01]  /*18c0*/  @!P1 IMAD.IADD R20, R20, 0x1, -R7.reuse ;  /* 0x0000000114149824 */ /* 0x100fe200078e0a07 */
[----:B------:R-:W-:Y:S01]  /*18d0*/  ISETP.GE.AND P1, PT, R17, RZ, PT ;  /* 0x000000ff1100720c */ /* 0x000fe20003f26270 */
[C---:B------:R-:W-:Y:S01]  /*18e0*/  IMAD R28, R7.reuse, R9, R28 ;  /* 0x00000009071c7224 */ /* 0x040fe200078e021c */
[----:B------:R-:W-:Y:S01]  /*18f0*/  UIADD3.64 UR32, UR8, 0x280, URZ ;  /* 0x0000028008207897 */ /* 0x000fe2000fffe03f */
[C---:B------:R-:W-:Y:S01]  /*1900*/  IMAD R26, R7.reuse, R5, R26 ;  /* 0x00000005071a7224 */ /* 0x040fe200078e021a */
[----:B------:R-:W-:Y:S01]  /*1910*/  UIADD3.64 UR36, UR8, 0x300, URZ ;  /* 0x0000030008247897 */ /* 0x000fe2000fffe03f */
[----:B------:R-:W-:Y:S01]  /*1920*/  @!P4 IMAD.MOV R20, RZ, RZ, -R20 ;  /* 0x000000ffff14c224 */ /* 0x000fe200078e0a14 */
[C---:B------:R-:W-:Y:S01]  /*1930*/  ISETP.GT.U32.AND P4, PT, R7.reuse, R28, PT ;  /* 0x0000001c0700720c */ /* 0x040fe20003f84070 */
[--C-:B------:R-:W-:Y:S01]  /*1940*/  @!P2 IMAD.IADD R22, R22, 0x1, -R7.reuse ;  /* 0x000000011616a824 */ /* 0x100fe200078e0a07 */
[----:B------:R-:W-:Y:S01]  /*1950*/  ISETP.GT.U32.AND P2, PT, R7, R26, PT ;  /* 0x0000001a0700720c */ /* 0x000fe20003f44070 */
[----:B------:R-:W-:-:S02]  /*1960*/  @!P3 IMAD.IADD R24, R24, 0x1, -R7 ;  /* 0x000000011818b824 */ /* 0x000fc400078e0a07 */
[----:B------:R-:W-:Y:S01]  /*1970*/  @!P0 IMAD.MOV R18, RZ, RZ, -R18 ;  /* 0x000000ffff128224 */ /* 0x000fe200078e0a12 */
[----:B------:R-:W-:Y:S01]  /*1980*/  ISETP.GE.AND P0, PT, R11, RZ, PT ;  /* 0x000000ff0b00720c */ /* 0x000fe20003f06270 */
[----:B------:R-:W-:Y:S01]  /*1990*/  VIADD R11, R15, 0x50 ;  /* 0x000000500f0b7836 */ /* 0x000fe20000000000 */
[----:B------:R-:W-:Y:S01]  /*19a0*/  ISETP.GT.U32.AND P3, PT, R7, R24, PT ;  /* 0x000000180700720c */ /* 0x000fe20003f64070 */
[C---:B------:R-:W-:Y:S02]  /*19b0*/  VIADD R13, R15.reuse, 0x48 ;  /* 0x000000480f0d7836 */ /* 0x040fe40000000000 */
[----:B------:R-:W-:Y:S01]  /*19c0*/  VIADD R9, R15, 0x4c ;  /* 0x0000004c0f097836 */ /* 0x000fe20000000000 */
[----:B------:R-:W-:Y:S01]  /*19d0*/  IABS R30, R11 ;  /* 0x0000000b001e7213 */ /* 0x000fe20000000000 */
[--C-:B------:R-:W-:Y:S01]  /*19e0*/  @!P4 IMAD.IADD R28, R28, 0x1, -R7.reuse ;  /* 0x000000011c1cc824 */ /* 0x100fe200078e0a07 */
[----:B------:R-:W-:Y:S01]  /*19f0*/  IABS R34, R13 ;  /* 0x0000000d00227213 */ /* 0x000fe20000000000 */
[----:B------:R-:W-:Y:S01]  /*1a00*/  @!P2 IMAD.IADD R26, R26, 0x1, -R7 ;  /* 0x000000011a1aa824 */ /* 0x000fe200078e0a07 */
[----:B------:R-:W-:Y:S01]  /*1a10*/  IABS R32, R9 ;  /* 0x0000000900207213 */ /* 0x000fe20000000000 */
[----:B------:R-:W-:Y:S01]  /*1a20*/  IMAD.HI.U32 R5, R4, R30, RZ ;  /* 0x0000001e04057227 */ /* 0x000fe200078e00ff */
[----:B------:R-:W-:-:S02]  /*1a30*/  ISETP.GT.U32.AND P4, PT, R7, R28, PT ;  /* 0x0000001c0700720c */ /* 0x000fc40003f84070 */
[----:B------:R-:W-:Y:S01]  /*1a40*/  ISETP.GT.U32.AND P2, PT, R7, R26, PT ;  /* 0x0000001a0700720c */ /* 0x000fe20003f44070 */
[----:B------:R-:W-:Y:S01]  /*1a50*/  @!P3 IMAD.IADD R24, R24, 0x1, -R7 ;  /* 0x000000011818b824 */ /* 0x000fe200078e0a07 */
[----:B------:R-:W-:Y:S01]  /*1a60*/  ISETP.GE.AND P3, PT, R9, RZ, PT ;  /* 0x000000ff0900720c */ /* 0x000fe20003f66270 */
[----:B------:R-:W-:-:S04]  /*1a70*/  IMAD.HI.U32 R9, R4, R34, RZ ;  /* 0x0000002204097227 */ /* 0x000fc800078e00ff */
[----:B------:R-:W-:Y:S01]  /*1a80*/  @!P6 IMAD.MOV R22, RZ, RZ, -R22 ;  /* 0x000000ffff16e224 */ /* 0x000fe200078e0a16 */
[----:B------:R-:W-:Y:S01]  /*1a90*/  ISETP.GE.AND P6, PT, R11, RZ, PT ;  /* 0x000000ff0b00720c */ /* 0x000fe20003fc6270 */
[----:B------:R-:W-:Y:S02]  /*1aa0*/  IMAD.MOV R11, RZ, RZ, -R5 ;  /* 0x000000ffff0b7224 */ /* 0x000fe400078e0a05 */
[----:B------:R-:W-:-:S04]  /*1ab0*/  IMAD.HI.U32 R5, R4, R32, RZ ;  /* 0x0000002004057227 */ /* 0x000fc800078e00ff */
[----:B------:R-:W-:Y:S02]  /*1ac0*/  IMAD.MOV R9, RZ, RZ, -R9 ;  /* 0x000000ffff097224 */ /* 0x000fe400078e0a09 */
[----:B------:R-:W-:Y:S02]  /*1ad0*/  IMAD.MOV R5, RZ, RZ, -R5 ;  /* 0x000000ffff057224 */ /* 0x000fe400078e0a05 */
[C---:B------:R-:W-:Y:S02]  /*1ae0*/  IMAD R34, R7.reuse, R9, R34 ;  /* 0x0000000907227224 */ /* 0x040fe400078e0222 */
[--C-:B------:R-:W-:Y:S02]  /*1af0*/  @!P4 IMAD.IADD R28, R28, 0x1, -R7.reuse ;  /* 0x000000011c1cc824 */ /* 0x100fe400078e0a07 */
[----:B------:R-:W-:Y:S02]  /*1b00*/  IMAD R30, R7, R11, R30 ;  /* 0x0000000b071e7224 */ /* 0x000fe400078e021e */
[----:B------:R-:W-:-:S02]  /*1b10*/  @!P2 IMAD.IADD R26, R26, 0x1, -R7 ;  /* 0x000000011a1aa824 */ /* 0x000fc400078e0a07 */
[C---:B------:R-:W-:Y:S01]  /*1b20*/  IMAD R32, R7.reuse, R5, R32 ;  /* 0x0000000507207224 */ /* 0x040fe200078e0220 */
[C---:B------:R-:W-:Y:S01]  /*1b30*/  ISETP.GT.U32.AND P2, PT, R7.reuse, R30, PT ;  /* 0x0000001e0700720c */ /* 0x040fe20003f44070 */
[----:B------:R-:W-:Y:S01]  /*1b40*/  @!P1 IMAD.MOV R28, RZ, RZ, -R28 ;  /* 0x000000ffff1c9224 */ /* 0x000fe200078e0a1c */
[C---:B------:R-:W-:Y:S01]  /*1b50*/  ISETP.GT.U32.AND P1, PT, R7.reuse, R34, PT ;  /* 0x000000220700720c */ /* 0x040fe20003f24070 */
[----:B------:R-:W-:Y:S01]  /*1b60*/  @!P0 IMAD.MOV R26, RZ, RZ, -R26 ;  /* 0x000000ffff1a8224 */ /* 0x000fe200078e0a1a */
[----:B------:R-:W-:Y:S01]  /*1b70*/  ISETP.GT.U32.AND P0, PT, R7, R32, PT ;  /* 0x000000200700720c */ /* 0x000fe20003f04070 */
[C---:B------:R-:W-:Y:S02]  /*1b80*/  VIADD R5, R15.reuse, 0x44 ;  /* 0x000000440f057836 */ /* 0x040fe40000000000 */
[C---:B------:R-:W-:Y:S02]  /*1b90*/  VIADD R17, R15.reuse, 0x3c ;  /* 0x0000003c0f117836 */ /* 0x040fe40000000000 */
[----:B------:R-:W-:Y:S01]  /*1ba0*/  @!P5 IMAD.MOV R24, RZ, RZ, -R24 ;  /* 0x000000ffff18d224 */ /* 0x000fe200078e0a18 */
[----:B------:R-:W-:Y:S01]  /*1bb0*/  IABS R36, R5 ;  /* 0x0000000500247213 */ /* 0x000fe20000000000 */
[----:B------:R-:W-:Y:S01]  /*1bc0*/  VIADD R19, R15, 0x38 ;  /* 0x000000380f137836 */ /* 0x000fe20000000000 */
[----:B------:R-:W-:Y:S01]  /*1bd0*/  ISETP.GE.AND P5, PT, R13, RZ, PT ;  /* 0x000000ff0d00720c */ /* 0x000fe20003fa6270 */
[----:B------:R-:W-:Y:S01]  /*1be0*/  VIADD R13, R15, 0x40 ;  /* 0x000000400f0d7836 */ /* 0x000fe20000000000 */
[----:B------:R-:W-:Y:S01]  /*1bf0*/  ISETP.GE.AND P4, PT, R5, RZ, PT ;  /* 0x000000ff0500720c */ /* 0x000fe20003f86270 */
[----:B------:R-:W-:Y:S01]  /*1c00*/  @!P1 IMAD.IADD R34, R34, 0x1, -R7 ;  /* 0x0000000122229824 */ /* 0x000fe200078e0a07 */
[----:B------:R-:W-:Y:S01]  /*1c10*/  IABS R40, R17 ;  /* 0x0000001100287213 */ /* 0x000fe20000000000 */
[----:B------:R-:W-:Y:S01]  /*1c20*/  IMAD.HI.U32 R5, R4, R36, RZ ;  /* 0x0000002404057227 */ /* 0x000fe200078e00ff */
[----:B------:R-:W-:-:S02]  /*1c30*/  IABS R38, R13 ;  /* 0x0000000d00267213 */ /* 0x000fc40000000000 */
[C---:B------:R-:W-:Y:S01]  /*1c40*/  ISETP.GT.U32.AND P1, PT, R7.reuse, R34, PT ;  /* 0x000000220700720c */ /* 0x040fe20003f24070 */
[--C-:B------:R-:W-:Y:S01]  /*1c50*/  @!P2 IMAD.IADD R30, R30, 0x1, -R7.reuse ;  /* 0x000000011e1ea824 */ /* 0x100fe200078e0a07 */
[----:B------:R-:W-:Y:S01]  /*1c60*/  IABS R42, R19 ;  /* 0x00000013002a7213 */ /* 0x000fe20000000000 */
[----:B------:R-:W-:Y:S02]  /*1c70*/  @!P0 IMAD.IADD R32, R32, 0x1, -R7 ;  /* 0x0000000120208824 */ /* 0x000fe400078e0a07 */
[----:B------:R-:W-:Y:S01]  /*1c80*/  IMAD.MOV R11, RZ, RZ, -R5 ;  /* 0x000000ffff0b7224 */ /* 0x000fe200078e0a05 */
[C---:B------:R-:W-:Y:S01]  /*1c90*/  ISETP.GT.U32.AND P2, PT, R7.reuse, R30, PT ;  /* 0x0000001e0700720c */ /* 0x040fe20003f44070 */
[----:B------:R-:W-:Y:S01]  /*1ca0*/  IMAD.HI.U32 R5, R4, R40, RZ ;  /* 0x0000002804057227 */ /* 0x000fe200078e00ff */
[----:B------:R-:W-:-:S03]  /*1cb0*/  ISETP.GT.U32.AND P0, PT, R7, R32, PT ;  /* 0x000000200700720c */ /* 0x000fc60003f04070 */
[----:B------:R-:W-:Y:S02]  /*1cc0*/  IMAD.MOV R5, RZ, RZ, -R5 ;  /* 0x000000ffff057224 */ /* 0x000fe400078e0a05 */
[----:B------:R-:W-:-:S04]  /*1cd0*/  IMAD.HI.U32 R9, R4, R38, RZ ;  /* 0x0000002604097227 */ /* 0x000fc800078e00ff */
[C---:B------:R-:W-:Y:S02]  /*1ce0*/  IMAD R40, R7.reuse, R5, R40 ;  /* 0x0000000507287224 */ /* 0x040fe400078e0228 */
[----:B------:R-:W-:Y:S02]  /*1cf0*/  IMAD.MOV R9, RZ, RZ, -R9 ;  /* 0x000000ffff097224 */ /* 0x000fe400078e0a09 */
[----:B------:R-:W-:Y:S01]  /*1d00*/  @!P1 IMAD.IADD R34, R34, 0x1, -R7 ;  /* 0x0000000122229824 */ /* 0x000fe200078e0a07 */
[C---:B------:R-:W-:Y:S01]  /*1d10*/  ISETP.GT.U32.AND P1, PT, R7.reuse, R40, PT ;  /* 0x000000280700720c */ /* 0x040fe20003f24070 */
[----:B------:R-:W-:Y:S02]  /*1d20*/  IMAD R38, R7, R9, R38 ;  /* 0x0000000907267224 */ /* 0x000fe400078e0226 */
[----:B------:R-:W-:-:S04]  /*1d30*/  IMAD.HI.U32 R9, R4, R42, RZ ;  /* 0x0000002a04097227 */ /* 0x000fc800078e00ff */
[--C-:B------:R-:W-:Y:S01]  /*1d40*/  @!P2 IMAD.IADD R30, R30, 0x1, -R7.reuse ;  /* 0x000000011e1ea824 */ /* 0x100fe200078e0a07 */
[----:B------:R-:W-:Y:S01]  /*1d50*/  ISETP.GE.AND P2, PT, R13, RZ, PT ;  /* 0x000000ff0d00720c */ /* 0x000fe20003f46270 */
[----:B------:R-:W-:Y:S02]  /*1d60*/  @!P0 IMAD.IADD R32, R32, 0x1, -R7 ;  /* 0x0000000120208824 */ /* 0x000fe400078e0a07 */
[----:B------:R-:W-:Y:S02]  /*1d70*/  IMAD.MOV R9, RZ, RZ, -R9 ;  /* 0x000000ffff097224 */ /* 0x000fe400078e0a09 */
[----:B------:R-:W-:Y:S02]  /*1d80*/  VIADD R13, R15, 0x34 ;  /* 0x000000340f0d7836 */ /* 0x000fe40000000000 */
[----:B------:R-:W-:Y:S01]  /*1d90*/  @!P3 IMAD.MOV R32, RZ, RZ, -R32 ;  /* 0x000000ffff20b224 */ /* 0x000fe200078e0a20 */
[----:B------:R-:W-:Y:S01]  /*1da0*/  ISETP.GE.AND P3, PT, R17, RZ, PT ;  /* 0x000000ff1100720c */ /* 0x000fe20003f66270 */
[----:B------:R-:W-:Y:S01]  /*1db0*/  IMAD R42, R7, R9, R42 ;  /* 0x00000009072a7224 */ /* 0x000fe200078e022a */
[----:B------:R-:W-:Y:S01]  /*1dc0*/  IABS R44, R13 ;  /* 0x0000000d002c7213 */ /* 0x000fe20000000000 */
[----:B------:R-:W-:-:S02]  /*1dd0*/  VIADD R17, R15, 0x30 ;  /* 0x000000300f117836 */ /* 0x000fc40000000000 */
[----:B------:R-:W-:Y:S01]  /*1de0*/  @!P5 IMAD.MOV R34, RZ, RZ, -R34 ;  /* 0x000000ffff22d224 */ /* 0x000fe200078e0a22 */
[----:B------:R-:W-:Y:S01]  /*1df0*/  ISETP.GT.U32.AND P5, PT, R7, R42, PT ;  /* 0x0000002a0700720c */ /* 0x000fe20003fa4070 */
[----:B------:R-:W-:Y:S01]  /*1e00*/  @!P1 IMAD.IADD R40, R40, 0x1, -R7 ;  /* 0x0000000128289824 */ /* 0x000fe200078e0a07 */
[----:B------:R-:W-:Y:S01]  /*1e10*/  IABS R46, R17 ;  /* 0x00000011002e7213 */ /* 0x000fe20000000000 */
[----:B------:R-:W-:-:S03]  /*1e20*/  IMAD.HI.U32 R5, R4, R44, RZ ;  /* 0x0000002c04057227 */ /* 0x000fc600078e00ff */
[C---:B------:R-:W-:Y:S01]  /*1e30*/  ISETP.GT.U32.AND P1, PT, R7.reuse, R40, PT ;  /* 0x000000280700720c */ /* 0x040fe20003f24070 */
[----:B------:R-:W-:Y:S02]  /*1e40*/  IMAD R36, R7, R11, R36 ;  /* 0x0000000b07247224 */ /* 0x000fe400078e0224 */
[----:B------:R-:W-:-:S03]  /*1e50*/  IMAD.HI.U32 R9, R4, R46, RZ ;  /* 0x0000002e04097227 */ /* 0x000fc600078e00ff */
[C---:B------:R-:W-:Y:S01]  /*1e60*/  ISETP.GT.U32.AND P0, PT, R7.reuse, R36, PT ;  /* 0x000000240700720c */ /* 0x040fe20003f04070 */
[----:B------:R-:W-:Y:S02]  /*1e70*/  IMAD.MOV R5, RZ, RZ, -R5 ;  /* 0x000000ffff057224 */ /* 0x000fe400078e0a05 */
[----:B------:R-:W-:Y:S02]  /*1e80*/  IMAD.MOV R9, RZ, RZ, -R9 ;  /* 0x000000ffff097224 */ /* 0x000fe400078e0a09 */
[----:B------:R-:W-:Y:S02]  /*1e90*/  IMAD R44, R7, R5, R44 ;  /* 0x00000005072c7224 */ /* 0x000fe400078e022c */
[----:B------:R-:W-:-:S04]  /*1ea0*/  IMAD.HI.U32 R11, R4, R48, RZ ;  /* 0x00000030040b7227 */ /* 0x000fc800078e00ff */
[C---:B------:R-:W-:Y:S02]  /*1eb0*/  IMAD R46, R7.reuse, R9, R46 ;  /* 0x00000009072e7224 */ /* 0x040fe400078e022e */
[----:B------:R-:W-:Y:S01]  /*1ec0*/  @!P5 IMAD.IADD R42, R42, 0x1, -R7 ;  /* 0x000000012a2ad824 */ /* 0x000fe200078e0a07 */
[C---:B------:R-:W-:Y:S01]  /*1ed0*/  ISETP.GT.U32.AND P5, PT, R7.reuse, R44, PT ;  /* 0x0000002c0700720c */ /* 0x040fe20003fa4070 */
[----:B------:R-:W-:Y:S02]  /*1ee0*/  IMAD.MOV R11, RZ, RZ, -R11 ;  /* 0x000000ffff0b7224 */ /* 0x000fe400078e0a0b */
[--C-:B------:R-:W-:Y:S01]  /*1ef0*/  @!P1 IMAD.IADD R40, R40, 0x1, -R7.reuse ;  /* 0x0000000128289824 */ /* 0x100fe200078e0a07 */
[C---:B------:R-:W-:Y:S01]  /*1f00*/  ISETP.GT.U32.AND P1, PT, R7.reuse, R46, PT ;  /* 0x0000002e0700720c */ /* 0x040fe20003f24070 */
[C---:B------:R-:W-:Y:S02]  /*1f10*/  IMAD R48, R7.reuse, R11, R48 ;  /* 0x0000000b07307224 */ /* 0x040fe400078e0230 */
[----:B------:R-:W-:Y:S01]  /*1f20*/  @!P6 IMAD.MOV R30, RZ, RZ, -R30 ;  /* 0x000000ffff1ee224 */ /* 0x000fe200078e0a1e */
[C---:B------:R-:W-:Y:S01]  /*1f30*/  ISETP.GT.U32.AND P6, PT, R7.reuse, R38, PT ;  /* 0x000000260700720c */ /* 0x040fe20003fc4070 */
[----:B------:R-:W-:Y:S01]  /*1f40*/  @!P3 IMAD.MOV R40, RZ, RZ, -R40 ;  /* 0x000000ffff28b224 */ /* 0x000fe200078e0a28 */
[----:B------:R-:W-:Y:S01]  /*1f50*/  ISETP.GT.U32.AND P3, PT, R7, R48, PT ;  /* 0x000000300700720c */ /* 0x000fe20003f64070 */
[----:B------:R-:W-:-:S02]  /*1f60*/  @!P0 IMAD.IADD R36, R36, 0x1, -R7 ;  /* 0x0000000124248824 */ /* 0x000fc400078e0a07 */
[----:B------:R-:W-:Y:S02]  /*1f70*/  VIADD R5, R15, 0x28 ;  /* 0x000000280f057836 */ /* 0x000fe40000000000 */
[--C-:B------:R-:W-:Y:S01]  /*1f80*/  @!P5 IMAD.IADD R44, R44, 0x1, -R7.reuse ;  /* 0x000000012c2cd824 */ /* 0x100fe200078e0a07 */
[----:B------:R-:W-:Y:S01]  /*1f90*/  ISETP.GT.U32.AND P0, PT, R7, R36, PT ;  /* 0x000000240700720c */ /* 0x000fe20003f04070 */
[----:B------:R-:W-:Y:S01]  /*1fa0*/  VIADD R11, R15, 0x24 ;  /* 0x000000240f0b7836 */ /* 0x000fe20000000000 */
[----:B------:R-:W-:Y:S01]  /*1fb0*/  IABS R50, R5 ;  /* 0x0000000500327213 */ /* 0x000fe20000000000 */
[--C-:B------:R-:W-:Y:S01]  /*1fc0*/  @!P1 IMAD.IADD R46, R46, 0x1, -R7.reuse ;  /* 0x000000012e2e9824 */ /* 0x100fe200078e0a07 */
[----:B------:R-:W-:Y:S01]  /*1fd0*/  ISETP.GE.AND P5, PT, R5, RZ, PT ;  /* 0x000000ff0500720c */ /* 0x000fe20003fa6270 */
[----:B------:R-:W-:Y:S01]  /*1fe0*/  @!P6 IMAD.IADD R38, R38, 0x1, -R7 ;  /* 0x000000012626e824 */ /* 0x000fe200078e0a07 */
[----:B------:R-:W-:Y:S01]  /*1ff0*/  ISETP.GT.U32.AND P1, PT, R7, R44, PT ;  /* 0x0000002c0700720c */ /* 0x000fe20003f24070 */
[----:B------:R-:W-:Y:S01]  /*2000*/  IMAD.HI.U32 R5, R4, R50, RZ ;  /* 0x0000003204057227 */ /* 0x000fe200078e00ff */
[----:B------:R-:W-:-:S02]  /*2010*/  IABS R52, R11 ;  /* 0x0000000b00347213 */ /* 0x000fc40000000000 */
[C---:B------:R-:W-:Y:S01]  /*2020*/  ISETP.GT.U32.AND P6, PT, R7.reuse, R38, PT ;  /* 0x000000260700720c */ /* 0x040fe20003fc4070 */
[----:B------:R-:W-:Y:S01]  /*2030*/  @!P3 IMAD.IADD R48, R48, 0x1, -R7 ;  /* 0x000000013030b824 */ /* 0x000fe200078e0a07 */
[----:B------:R-:W-:Y:S01]  /*2040*/  ISETP.GT.U32.AND P3, PT, R7, R46, PT ;  /* 0x0000002e0700720c */ /* 0x000fe20003f64070 */
[----:B------:R-:W-:Y:S02]  /*2050*/  IMAD.MOV R9, RZ, RZ, -R5 ;  /* 0x000000ffff097224 */ /* 0x000fe400078e0a05 */
[----:B------:R-:W-:-:S04]  /*2060*/  IMAD.HI.U32 R5, R4, R52, RZ ;  /* 0x0000003404057227 */ /* 0x000fc800078e00ff */
[----:B------:R-:W-:Y:S01]  /*2070*/  @!P0 IMAD.IADD R36, R36, 0x1, -R7 ;  /* 0x0000000124248824 */ /* 0x000fe200078e0a07 */
[----:B------:R-:W-:Y:S01]  /*2080*/  ISETP.GE.AND P0, PT, R19, RZ, PT ;  /* 0x000000ff1300720c */ /* 0x000fe20003f06270 */
[C---:B------:R-:W-:Y:S02]  /*2090*/  IMAD R50, R7.reuse, R9, R50 ;  /* 0x0000000907327224 */ /* 0x040fe400078e0232 */
[----:B------:R-:W-:Y:S02]  /*20a0*/  IMAD.MOV R5, RZ, RZ, -R5 ;  /* 0x000000ffff057224 */ /* 0x000fe400078e0a05 */
[----:B------:R-:W-:Y:S01]  /*20b0*/  @!P4 IMAD.MOV R36, RZ, RZ, -R36 ;  /* 0x000000ffff24c224 */ /* 0x000fe200078e0a24 */
[C---:B------:R-:W-:Y:S01]  /*20c0*/  ISETP.GT.U32.AND P4, PT, R7.reuse, R42, PT ;  /* 0x0000002a0700720c */ /* 0x040fe20003f84070 */
[----:B------:R-:W-:Y:S01]  /*20d0*/  @!P1 IMAD.IADD R44, R44, 0x1, -R7 ;  /* 0x000000012c2c9824 */ /* 0x000fe200078e0a07 */
[C---:B------:R-:W-:Y:S01]  /*20e0*/  ISETP.GT.U32.AND P1, PT, R7.reuse, R50, PT ;  /* 0x000000320700720c */ /* 0x040fe20003f24070 */
[----:B------:R-:W-:-:S02]  /*20f0*/  IMAD R52, R7, R5, R52 ;  /* 0x0000000507347224 */ /* 0x000fc400078e0234 */
[--C-:B------:R-:W-:Y:S02]  /*2100*/  @!P3 IMAD.IADD R46, R46, 0x1, -R7.reuse ;  /* 0x000000012e2eb824 */ /* 0x100fe400078e0a07 */
[--C-:B------:R-:W-:Y:S01]  /*2110*/  @!P6 IMAD.IADD R38, R38, 0x1, -R7.reuse ;  /* 0x000000012626e824 */ /* 0x100fe200078e0a07 */
[----:B------:R-:W-:Y:S01]  /*2120*/  ISETP.GT.U32.AND P3, PT, R7, R52, PT ;  /* 0x000000340700720c */ /* 0x000fe20003f64070 */
[----:B------:R-:W-:Y:S01]  /*2130*/  VIADD R19, R15, 0x18 ;  /* 0x000000180f137836 */ /* 0x000fe20000000000 */
[----:B------:R-:W-:Y:S01]  /*2140*/  ISETP.GE.AND P6, PT, R13, RZ, PT ;  /* 0x000000ff0d00720c */ /* 0x000fe20003fc6270 */
[----:B------:R-:W-:Y:S02]  /*2150*/  VIADD R13, R15, 0x20 ;  /* 0x000000200f0d7836 */ /* 0x000fe40000000000 */
[----:B------:R-:W-:Y:S01]  /*2160*/  @!P2 IMAD.MOV R38, RZ, RZ, -R38 ;  /* 0x000000ffff26a224 */ /* 0x000fe200078e0a26 */
[----:B------:R-:W-:Y:S01]  /*2170*/  ISETP.GE.AND P2, PT, R17, RZ, PT ;  /* 0x000000ff1100720c */ /* 0x000fe20003f46270 */
[--C-:B------:R-:W-:Y:S01]  /*2180*/  @!P4 IMAD.IADD R42, R42, 0x1, -R7.reuse ;  /* 0x000000012a2ac824 */ /* 0x100fe200078e0a07 */
[----:B------:R-:W-:Y:S01]  /*2190*/  IABS R54, R13 ;  /* 0x0000000d00367213 */ /* 0x000fe20000000000 */
[--C-:B------:R-:W-:Y:S01]  /*21a0*/  @!P1 IMAD.IADD R50, R50, 0x1, -R7.reuse ;  /* 0x0000000132329824 */ /* 0x100fe200078e0a07 */
[----:B------:R-:W-:Y:S01]  /*21b0*/  ISETP.GE.AND P4, PT, R21, RZ, PT ;  /* 0x000000ff1500720c */ /* 0x000fe20003f86270 */
[----:B------:R-:W-:Y:S01]  /*21c0*/  VIADD R17, R15, 0x1c ;  /* 0x0000001c0f117836 */ /* 0x000fe20000000000 */
[----:B------:R-:W-:Y:S01]  /*21d0*/  IABS R58, R19 ;  /* 0x00000013003a7213 */ /* 0x000fe20000000000 */
[----:B------:R-:W-:Y:S01]  /*21e0*/  @!P0 IMAD.MOV R42, RZ, RZ, -R42 ;  /* 0x000000ffff2a8224 */ /* 0x000fe200078e0a2a */
[C---:B------:R-:W-:Y:S01]  /*21f0*/  ISETP.GT.U32.AND P0, PT, R7.reuse, R48, PT ;  /* 0x000000300700720c */ /* 0x040fe20003f04070 */
[----:B------:R-:W-:Y:S01]  /*2200*/  @!P3 IMAD.IADD R52, R52, 0x1, -R7 ;  /* 0x000000013434b824 */ /* 0x000fe200078e0a07 */
[----:B------:R-:W-:Y:S01]  /*2210*/  ISETP.GT.U32.AND P1, PT, R7, R50, PT ;  /* 0x000000320700720c */ /* 0x000fe20003f24070 */
[----:B------:R-:W-:Y:S01]  /*2220*/  IMAD.HI.U32 R5, R4, R54, RZ ;  /* 0x0000003604057227 */ /* 0x000fe200078e00ff */
[----:B------:R-:W-:-:S02]  /*2230*/  IABS R56, R17 ;  /* 0x0000001100387213 */ /* 0x000fc40000000000 */
[----:B------:R-:W-:Y:S01]  /*2240*/  ISETP.GT.U32.AND P3, PT, R7, R52, PT ;  /* 0x000000340700720c */ /* 0x000fe20003f64070 */
[----:B------:R-:W-:Y:S02]  /*2250*/  IMAD.MOV R5, RZ, RZ, -R5 ;  /* 0x000000ffff057224 */ /* 0x000fe400078e0a05 */
[----:B------:R-:W-:-:S04]  /*2260*/  IMAD.HI.U32 R9, R4, R56, RZ ;  /* 0x0000003804097227 */ /* 0x000fc800078e00ff */
[----:B------:R-:W-:Y:S02]  /*2270*/  IMAD R54, R7, R5, R54 ;  /* 0x0000000507367224 */ /* 0x000fe400078e0236 */
[----:B------:R-:W-:Y:S02]  /*2280*/  VIADD R21, R15, 0x14 ;  /* 0x000000140f157836 */ /* 0x000fe40000000000 */
[----:B------:R-:W-:Y:S02]  /*2290*/  IMAD.MOV R9, RZ, RZ, -R9 ;  /* 0x000000ffff097224 */ /* 0x000fe400078e0a09 */
[--C-:B------:R-:W-:Y:S01]  /*22a0*/  @!P0 IMAD.IADD R48, R48, 0x1, -R7.reuse ;  /* 0x0000000130308824 */ /* 0x100fe200078e0a07 */
[----:B------:R-:W-:Y:S01]  /*22b0*/  ISETP.GE.AND P0, PT, R11, RZ, PT ;  /* 0x000000ff0b00720c */ /* 0x000fe20003f06270 */
[----:B------:R-:W-:Y:S01]  /*22c0*/  @!P1 IMAD.IADD R50, R50, 0x1, -R7 ;  /* 0x0000000132329824 */ /* 0x000fe200078e0a07 */
[C---:B------:R-:W-:Y:S01]  /*22d0*/  ISETP.GT.U32.AND P1, PT, R7.reuse, R54, PT ;  /* 0x000000360700720c */ /* 0x040fe20003f24070 */
[----:B------:R-:W-:Y:S01]  /*22e0*/  IMAD R56, R7, R9, R56 ;  /* 0x0000000907387224 */ /* 0x000fe200078e0238 */
[----:B------:R-:W-:Y:S01]  /*22f0*/  IABS R60, R21 ;  /* 0x00000015003c7213 */ /* 0x000fe20000000000 */
[----:B------:R-:W-:-:S04]  /*2300*/  IMAD.HI.U32 R11, R4, R58, RZ ;  /* 0x0000003a040b7227 */ /* 0x000fc800078e00ff */
[----:B------:R-:W-:Y:S01]  /*2310*/  @!P3 IMAD.IADD R52, R52, 0x1, -R7 ;  /* 0x000000013434b824 */ /* 0x000fe200078e0a07 */
[----:B------:R-:W-:Y:S01]  /*2320*/  ISETP.GT.U32.AND P3, PT, R7, R56, PT ;  /* 0x000000380700720c */ /* 0x000fe20003f64070 */
        /* <DEDUP_REMOVED lines=8> */
[----:B------:R-:W-:Y:S01]  /*23b0*/  @!P3 IMAD.IADD R56, R56, 0x1, -R7 ;  /* 0x000000013838b824 */ /* 0x000fe200078e0a07 */
[C---:B------:R-:W-:Y:S01]  /*23c0*/  ISETP.GT.U32.AND P3, PT, R7.reuse, R60, PT ;  /* 0x0000003c0700720c */ /* 0x040fe20003f64070 */
[----:B------:R-:W-:Y:S02]  /*23d0*/  IMAD.MOV R5, RZ, RZ, -R5 ;  /* 0x000000ffff057224 */ /* 0x000fe400078e0a05 */
[----:B------:R-:W-:Y:S02]  /*23e0*/  @!P6 IMAD.MOV R44, RZ, RZ, -R44 ;  /* 0x000000ffff2ce224 */ /* 0x000fe400078e0a2c */
[C---:B------:R-:W-:Y:S02]  /*23f0*/  IMAD R62, R7.reuse, R5, R62 ;  /* 0x00000005073e7224 */ /* 0x040fe400078e023e */
[----:B------:R-:W-:Y:S02]  /*2400*/  @!P1 IMAD.IADD R58, R58, 0x1, -R7 ;  /* 0x000000013a3a9824 */ /* 0x000fe400078e0a07 */
[----:B------:R-:W-:Y:S01]  /*2410*/  IMAD.HI.U32 R5, R4, R64, RZ ;  /* 0x0000004004057227 */ /* 0x000fe200078e00ff */
[----:B------:R-:W-:-:S03]  /*2420*/  ISETP.GT.U32.AND P1, PT, R7, R62, PT ;  /* 0x0000003e0700720c */ /* 0x000fc60003f24070 */
[----:B------:R-:W-:Y:S02]  /*2430*/  IMAD.MOV R5, RZ, RZ, -R5 ;  /* 0x000000ffff057224 */ /* 0x000fe400078e0a05 */
[----:B------:R-:W-:Y:S01]  /*2440*/  @!P3 IMAD.IADD R60, R60, 0x1, -R7 ;  /* 0x000000013c3cb824 */ /* 0x000fe200078e0a07 */
[----:B------:R-:W-:Y:S01]  /*2450*/  ISETP.GE.AND P3, PT, R13, RZ, PT ;  /* 0x000000ff0d00720c */ /* 0x000fe20003f66270 */
[C---:B------:R-:W-:Y:S01]  /*2460*/  IMAD R64, R7.reuse, R5, R64 ;  /* 0x0000000507407224 */ /* 0x040fe200078e0240 */
[----:B------:R-:W-:Y:S01]  /*2470*/  SHF.R.S32.HI R5, RZ, 0x1f, R2 ;  /* 0x0000001fff057819 */ /* 0x000fe20000011402 */
[C---:B------:R-:W-:Y:S01]  /*2480*/  IMAD.HI.U32 R9, R4.reuse, R66, RZ ;  /* 0x0000004204097227 */ /* 0x040fe200078e00ff */
[----:B------:R-:W-:Y:S02]  /*2490*/  ISETP.GT.U32.AND P6, PT, R7, R60, PT ;  /* 0x0000003c0700720c */ /* 0x000fe40003fc4070 */
[----:B------:R-:W-:Y:S01]  /*24a0*/  LEA.HI R2, R5, R2, RZ, 0x5 ;  /* 0x0000000205027211 */ /* 0x000fe200078f28ff */
[----:B------:R-:W-:-:S03]  /*24b0*/  IMAD.HI.U32 R11, R4, R68, RZ ;  /* 0x00000044040b7227 */ /* 0x000fc600078e00ff */
[----:B------:R-:W-:Y:S01]  /*24c0*/  SHF.R.S32.HI R2, RZ, 0x5, R2 ;  /* 0x00000005ff027819 */ /* 0x000fe20000011402 */
[----:B------:R-:W-:-:S04]  /*24d0*/  IMAD.HI.U32 R4, R4, R70, RZ ;  /* 0x0000004604047227 */ /* 0x000fc800078e00ff */
[----:B------:R-:W-:Y:S01]  /*24e0*/  @!P0 IMAD.MOV R52, RZ, RZ, -R52 ;  /* 0x000000ffff348224 */ /* 0x000fe200078e0a34 */
[C---:B------:R-:W-:Y:S01]  /*24f0*/  ISETP.GT.U32.AND P0, PT, R7.reuse, R64, PT ;  /* 0x000000400700720c */ /* 0x040fe20003f04070 */
[----:B------:R-:W-:Y:S01]  /*2500*/  @!P1 IMAD.IADD R62, R62, 0x1, -R7 ;  /* 0x000000013e3e9824 */ /* 0x000fe200078e0a07 */
[C---:B------:R-:W-:Y:S01]  /*2510*/  ISETP.GT.U32.AND P1, PT, R7.reuse, R54, PT ;  /* 0x000000360700720c */ /* 0x040fe20003f24070 */
[----:B------:R-:W-:Y:S01]  /*2520*/  @!P2 IMAD.MOV R46, RZ, RZ, -R46 ;  /* 0x000000ffff2ea224 */ /* 0x000fe200078e0a2e */
[C---:B------:R-:W-:Y:S01]  /*2530*/  ISETP.GT.U32.AND P2, PT, R7.reuse, R56, PT ;  /* 0x000000380700720c */ /* 0x040fe20003f44070 */
[----:B------:R-:W-:Y:S02]  /*2540*/  IMAD.MOV R4, RZ, RZ, -R4 ;  /* 0x000000ffff047224 */ /* 0x000fe400078e0a04 */
[----:B------:R-:W-:Y:S01]  /*2550*/  @!P5 IMAD.MOV R50, RZ, RZ, -R50 ;  /* 0x000000ffff32d224 */ /* 0x000fe200078e0a32 */
[C---:B------:R-:W-:Y:S01]  /*2560*/  ISETP.GT.U32.AND P5, PT, R7.reuse, R62, PT ;  /* 0x0000003e0700720c */ /* 0x040fe20003fa4070 */
[----:B------:R-:W-:-:S02]  /*2570*/  IMAD R70, R7, R4, R70 ;  /* 0x0000000407467224 */ /* 0x000fc400078e0246 */
[----:B------:R-:W-:Y:S02]  /*2580*/  IMAD.MOV R9, RZ, RZ, -R9 ;  /* 0x000000ffff097224 */ /* 0x000fe400078e0a09 */
[----:B------:R-:W-:Y:S02]  /*2590*/  IMAD.MOV R11, RZ, RZ, -R11 ;  /* 0x000000ffff0b7224 */ /* 0x000fe400078e0a0b */
[----:B------:R-:W-:Y:S01]  /*25a0*/  @!P4 IMAD.MOV R48, RZ, RZ, -R48 ;  /* 0x000000ffff30c224 */ /* 0x000fe200078e0a30 */
[C---:B------:R-:W-:Y:S01]  /*25b0*/  ISETP.GT.U32.AND P4, PT, R7.reuse, R58, PT ;  /* 0x0000003a0700720c */ /* 0x040fe20003f84070 */
[----:B------:R-:W-:Y:S01]  /*25c0*/  @!P6 IMAD.IADD R60, R60, 0x1, -R7 ;  /* 0x000000013c3ce824 */ /* 0x000fe200078e0a07 */
[C---:B------:R-:W-:Y:S01]  /*25d0*/  ISETP.GT.U32.AND P6, PT, R7.reuse, R70, PT ;  /* 0x000000460700720c */ /* 0x040fe20003fc4070 */
[C---:B------:R-:W-:Y:S02]  /*25e0*/  IMAD R66, R7.reuse, R9, R66 ;  /* 0x0000000907427224 */ /* 0x040fe400078e0242 */
[----:B------:R-:W-:-:S02]  /*25f0*/  IMAD R68, R7, R11, R68 ;  /* 0x0000000b07447224 */ /* 0x000fc400078e0244 */
[--C-:B------:R-:W-:Y:S01]  /*2600*/  @!P0 IMAD.IADD R64, R64, 0x1, -R7.reuse ;  /* 0x0000000140408824 */ /* 0x100fe200078e0a07 */
[----:B------:R-:W-:Y:S01]  /*2610*/  ISETP.GE.AND P0, PT, R19, RZ, PT ;  /* 0x000000ff1300720c */ /* 0x000fe20003f06270 */
[--C-:B------:R-:W-:Y:S01]  /*2620*/  @!P1 IMAD.IADD R54, R54, 0x1, -R7.reuse ;  /* 0x0000000136369824 */ /* 0x100fe200078e0a07 */
[C---:B------:R-:W-:Y:S01]  /*2630*/  ISETP.GT.U32.AND P1, PT, R7.reuse, R66, PT ;  /* 0x000000420700720c */ /* 0x040fe20003f24070 */
[--C-:B------:R-:W-:Y:S01]  /*2640*/  @!P2 IMAD.IADD R56, R56, 0x1, -R7.reuse ;  /* 0x000000013838a824 */ /* 0x100fe200078e0a07 */
[----:B------:R-:W-:Y:S01]  /*2650*/  ISETP.GT.U32.AND P2, PT, R7, R68, PT ;  /* 0x000000440700720c */ /* 0x000fe20003f44070 */
[--C-:B------:R-:W-:Y:S01]  /*2660*/  @!P5 IMAD.IADD R62, R62, 0x1, -R7.reuse ;  /* 0x000000013e3ed824 */ /* 0x100fe200078e0a07 */
[----:B------:R-:W-:Y:S01]  /*2670*/  ISETP.GE.AND P5, PT, R17, RZ, PT ;  /* 0x000000ff1100720c */ /* 0x000fe20003fa6270 */
[--C-:B------:R-:W-:Y:S01]  /*2680*/  @!P4 IMAD.IADD R58, R58, 0x1, -R7.reuse ;  /* 0x000000013a3ac824 */ /* 0x100fe200078e0a07 */
[----:B------:R-:W1:Y:S01]  /*2690*/  LDC R11, c[0x0][0x240] ;  /* 0x00009000ff0b7b82 */ /* 0x000e620000000800 */
[--C-:B------:R-:W-:Y:S01]  /*26a0*/  @!P6 IMAD.IADD R70, R70, 0x1, -R7.reuse ;  /* 0x000000014646e824 */ /* 0x100fe200078e0a07 */
[----:B------:R-:W-:Y:S01]  /*26b0*/  ISETP.GE.AND P6, PT, R23, RZ, PT ;  /* 0x000000ff1700720c */ /* 0x000fe20003fc6270 */
[----:B------:R-:W-:Y:S01]  /*26c0*/  @!P3 IMAD.MOV R54, RZ, RZ, -R54 ;  /* 0x000000ffff36b224 */ /* 0x000fe200078e0a36 */
[----:B------:R-:W-:Y:S01]  /*26d0*/  ISETP.GE.AND P4, PT, R15, RZ, PT ;  /* 0x000000ff0f00720c */ /* 0x000fe20003f86270 */
[----:B------:R-:W-:Y:S01]  /*26e0*/  @!P0 IMAD.MOV R58, RZ, RZ, -R58 ;  /* 0x000000ffff3a8224 */ /* 0x000fe200078e0a3a */
[C---:B------:R-:W-:Y:S01]  /*26f0*/  ISETP.GT.U32.AND P0, PT, R7.reuse, R70, PT ;  /* 0x000000460700720c */ /* 0x040fe20003f04070 */
[--C-:B------:R-:W-:Y:S01]  /*2700*/  @!P1 IMAD.IADD R66, R66, 0x1, -R7.reuse ;  /* 0x0000000142429824 */ /* 0x100fe200078e0a07 */
[----:B------:R-:W-:Y:S01]  /*2710*/  ISETP.GT.U32.AND P1, PT, R7, R64, PT ;  /* 0x000000400700720c */ /* 0x000fe20003f24070 */
[----:B------:R-:W-:Y:S01]  /*2720*/  @!P2 IMAD.IADD R68, R68, 0x1, -R7 ;  /* 0x000000014444a824 */ /* 0x000fe200078e0a07 */
[----:B------:R-:W-:Y:S01]  /*2730*/  ISETP.GE.AND P2, PT, R21, RZ, PT ;  /* 0x000000ff1500720c */ /* 0x000fe20003f46270 */
[----:B------:R-:W-:Y:S01]  /*2740*/  @!P5 IMAD.MOV R56, RZ, RZ, -R56 ;  /* 0x000000ffff38d224 */ /* 0x000fe200078e0a38 */
[C---:B------:R-:W-:Y:S01]  /*2750*/  ISETP.GT.U32.AND P3, PT, R7.reuse, R66, PT ;  /* 0x000000420700720c */ /* 0x040fe20003f64070 */
[----:B------:R-:W-:Y:S01]  /*2760*/  IMAD.SHL.U32 R4, R0, 0x2, RZ ;  /* 0x0000000200047824 */ /* 0x000fe200078e00ff */
[----:B------:R-:W-:Y:S01]  /*2770*/  ISETP.GT.U32.AND P5, PT, R7, R68, PT ;  /* 0x000000440700720c */ /* 0x000fe20003fa4070 */
[----:B------:R-:W-:-:S02]  /*2780*/  @!P6 IMAD.MOV R62, RZ, RZ, -R62 ;  /* 0x000000ffff3ee224 */ /* 0x000fc400078e0a3e */
[----:B------:R-:W-:Y:S01]  /*2790*/  IMAD R6, R6, UR6, RZ ;  /* 0x0000000606067c24 */ /* 0x000fe2000f8e02ff */
[----:B------:R-:W-:Y:S01]  /*27a0*/  LOP3.LUT R5, R4, 0x7e, RZ, 0xc0, !PT ;  /* 0x0000007e04057812 */ /* 0x000fe200078ec0ff */
[--C-:B------:R-:W-:Y:S01]  /*27b0*/  @!P0 IMAD.IADD R70, R70, 0x1, -R7.reuse ;  /* 0x0000000146468824 */ /* 0x100fe200078e0a07 */
[----:B------:R-:W-:Y:S01]  /*27c0*/  ISETP.NE.AND P0, PT, R25, RZ, PT ;  /* 0x000000ff1900720c */ /* 0x000fe20003f05270 */
[--C-:B------:R-:W-:Y:S01]  /*27d0*/  @!P1 IMAD.IADD R64, R64, 0x1, -R7.reuse ;  /* 0x0000000140409824 */ /* 0x100fe200078e0a07 */
[----:B------:R-:W-:Y:S01]  /*27e0*/  LOP3.LUT R25, RZ, R25, RZ, 0x33, !PT ;  /* 0x00000019ff197212 */ /* 0x000fe200078e33ff */
[----:B------:R-:W-:Y:S01]  /*27f0*/  @!P2 IMAD.MOV R60, RZ, RZ, -R60 ;  /* 0x000000ffff3ca224 */ /* 0x000fe200078e0a3c */
[----:B------:R-:W-:Y:S01]  /*2800*/  ISETP.GE.AND P1, PT, R27, RZ, PT ;  /* 0x000000ff1b00720c */ /* 0x000fe20003f26270 */
[--C-:B------:R-:W-:Y:S01]  /*2810*/  @!P3 IMAD.IADD R66, R66, 0x1, -R7.reuse ;  /* 0x000000014242b824 */ /* 0x100fe200078e0a07 */
[----:B------:R-:W-:Y:S01]  /*2820*/  ISETP.GE.AND P3, PT, R29, RZ, PT ;  /* 0x000000ff1d00720c */ /* 0x000fe20003f66270 */
[----:B------:R-:W-:Y:S01]  /*2830*/  @!P5 IMAD.IADD R68, R68, 0x1, -R7 ;  /* 0x000000014444d824 */ /* 0x000fe200078e0a07 */
[----:B------:R-:W-:Y:S01]  /*2840*/  SEL R7, R25, R8, !P0 ;  /* 0x0000000819077207 */ /* 0x000fe20004000000 */
[----:B------:R-:W-:Y:S01]  /*2850*/  @!P4 IMAD.MOV R70, RZ, RZ, -R70 ;  /* 0x000000ffff46c224 */ /* 0x000fe200078e0a46 */
[----:B------:R-:W2:Y:S01]  /*2860*/  LDC.64 R8, c[0x0][0x218] ;  /* 0x00008600ff087b82 */ /* 0x000ea20000000a00 */
[----:B------:R-:W-:Y:S01]  /*2870*/  ISETP.GE.AND P5, PT, R31, RZ, PT ;  /* 0x000000ff1f00720c */ /* 0x000fe20003fa6270 */
[----:B------:R-:W-:Y:S01]  /*2880*/  IMAD R4, R74, 0x40, R5 ;  /* 0x000000404a047824 */ /* 0x000fe200078e0205 */
[----:B------:R-:W-:Y:S01]  /*2890*/  SEL R10, R25, R10, !P0 ;  /* 0x0000000a190a7207 */ /* 0x000fe20004000000 */
[----:B-1----:R-:W-:Y:S01]  /*28a0*/  IMAD R7, R7, R11, RZ ;  /* 0x0000000b07077224 */ /* 0x002fe200078e02ff */
[C---:B------:R-:W-:Y:S01]  /*28b0*/  SEL R12, R25.reuse, R12, !P0 ;  /* 0x0000000c190c7207 */ /* 0x040fe20004000000 */
[----:B0-----:R-:W-:Y:S01]  /*28c0*/  IMAD.WIDE R232, R6, 0x2, RZ ;  /* 0x0000000206e87825 */ /* 0x001fe200078e02ff */
[----:B------:R-:W-:-:S02]  /*28d0*/  SEL R14, R25, R14, !P0 ;  /* 0x0000000e190e7207 */ /* 0x000fc40004000000 */
[----:B------:R-:W-:Y:S02]  /*28e0*/  CS2R R74, SRZ ;  /* 0x00000000004a7805 */ /* 0x000fe4000001ff00 */
[C---:B------:R-:W-:Y:S01]  /*28f0*/  SEL R16, R25.reuse, R16, !P0 ;  /* 0x0000001019107207 */ /* 0x040fe20004000000 */
[----:B------:R-:W-:Y:S01]  /*2900*/  @!P1 IMAD.MOV R64, RZ, RZ, -R64 ;  /* 0x000000ffff409224 */ /* 0x000fe200078e0a40 */
[C---:B------:R-:W-:Y:S01]  /*2910*/  SEL R18, R25.reuse, R18, !P0 ;  /* 0x0000001219127207 */ /* 0x040fe20004000000 */
[----:B------:R-:W-:Y:S01]  /*2920*/  @!P3 IMAD.MOV R66, RZ, RZ, -R66 ;  /* 0x000000ffff42b224 */ /* 0x000fe200078e0a42 */
[C---:B------:R-:W-:Y:S01]  /*2930*/  SEL R20, R25.reuse, R20, !P0 ;  /* 0x0000001419147207 */ /* 0x040fe20004000000 */
[----:B------:R-:W-:Y:S01]  /*2940*/  @!P5 IMAD.MOV R68, RZ, RZ, -R68 ;  /* 0x000000ffff44d224 */ /* 0x000fe200078e0a44 */
[C---:B------:R-:W-:Y:S01]  /*2950*/  SEL R22, R25.reuse, R22, !P0 ;  /* 0x0000001619167207 */ /* 0x040fe20004000000 */
[-C--:B------:R-:W-:Y:S01]  /*2960*/  IMAD R10, R10, R11.reuse, RZ ;  /* 0x0000000b0a0a7224 */ /* 0x080fe200078e02ff */
        /* <DEDUP_REMOVED lines=46> */
[----:B------:R-:W-:Y:S01]  /*2c50*/  SEL R25, R25, R70, !P0 ;  /* 0x0000004619197207 */ /* 0x000fe20004000000 */
[-C--:B------:R-:W-:Y:S01]  /*2c60*/  IMAD R58, R58, R11.reuse, RZ ;  /* 0x0000000b3a3a7224 */ /* 0x080fe200078e02ff */
[CC--:B--2---:R-:W-:Y:S01]  /*2c70*/  LEA R13, P4, R7.reuse, R8.reuse, 0x1 ;  /* 0x00000008070d7211 */ /* 0x0c4fe200078808ff */
[-C--:B------:R-:W-:Y:S01]  /*2c80*/  IMAD R60, R60, R11.reuse, RZ ;  /* 0x0000000b3c3c7224 */ /* 0x080fe200078e02ff */
[-C--:B------:R-:W-:Y:S01]  /*2c90*/  LEA R15, P3, R10, R8.reuse, 0x1 ;  /* 0x000000080a0f7211 */ /* 0x080fe200078608ff */
[----:B------:R-:W-:Y:S01]  /*2ca0*/  IMAD R62, R62, R11, RZ ;  /* 0x0000000b3e3e7224 */ /* 0x000fe200078e02ff */
[----:B------:R-:W-:Y:S01]  /*2cb0*/  LEA.HI.X.SX32 R7, R7, R9, 0x1, P4 ;  /* 0x0000000907077211 */ /* 0x000fe200020f0eff */
[-C--:B------:R-:W-:Y:S01]  /*2cc0*/  IMAD R64, R64, R11.reuse, RZ ;  /* 0x0000000b40407224 */ /* 0x080fe200078e02ff */
[----:B------:R0:W-:Y:S01]  /*2cd0*/  STL [R1+0x404], R13 ;  /* 0x0004040d01007387 */ /* 0x0001e20000100800 */
[----:B------:R-:W-:Y:S01]  /*2ce0*/  IMAD R66, R66, R11, RZ ;  /* 0x0000000b42427224 */ /* 0x000fe200078e02ff */
[----:B------:R-:W-:Y:S01]  /*2cf0*/  LEA.HI.X.SX32 R10, R10, R9, 0x1, P3 ;  /* 0x000000090a0a7211 */ /* 0x000fe200018f0eff */
[-C--:B------:R-:W-:Y:S01]  /*2d00*/  IMAD R68, R68, R11.reuse, RZ ;  /* 0x0000000b44447224 */ /* 0x080fe200078e02ff */
[----:B------:R1:W-:Y:S01]  /*2d10*/  STL [R1+0x3fc], R15 ;  /* 0x0003fc0f01007387 */ /* 0x0003e20000100800 */
[----:B------:R-:W-:Y:S01]  /*2d20*/  IMAD R25, R25, R11, RZ ;  /* 0x0000000b19197224 */ /* 0x000fe200078e02ff */
[----:B------:R-:W-:Y:S01]  /*2d30*/  LEA R11, P2, R12, R8, 0x1 ;  /* 0x000000080c0b7211 */ /* 0x000fe200078408ff */
[----:B------:R-:W-:Y:S01]  /*2d40*/  IMAD R3, R3, UR6, RZ ;  /* 0x0000000603037c24 */ /* 0x000fe2000f8e02ff */
[----:B------:R-:W-:-:S02]  /*2d50*/  LOP3.LUT R5, R5, 0x90, R72, 0x78, !PT ;  /* 0x0000009005057812 */ /* 0x000fc400078e7848 */
[----:B------:R-:W-:Y:S02]  /*2d60*/  CS2R R70, SRZ ;  /* 0x0000000000467805 */ /* 0x000fe4000001ff00 */
[-C--:B0-----:R-:W-:Y:S01]  /*2d70*/  LEA R13, P1, R14, R8.reuse, 0x1 ;  /* 0x000000080e0d7211 */ /* 0x081fe200078208ff */
[----:B------:R0:W-:Y:S01]  /*2d80*/  STL [R1+0x3f4], R11 ;  /* 0x0003f40b01007387 */ /* 0x0001e20000100800 */
[----:B------:R-:W-:Y:S02]  /*2d90*/  LOP3.LUT R6, R4, 0x70, RZ, 0x3c, !PT ;  /* 0x0000007004067812 */ /* 0x000fe400078e3cff */
[----:B------:R-:W-:Y:S02]  /*2da0*/  CS2R R72, SRZ ;  /* 0x0000000000487805 */ /* 0x000fe4000001ff00 */
[----:B-1----:R-:W-:Y:S01]  /*2db0*/  LEA R15, P0, R16, R8, 0x1 ;  /* 0x00000008100f7211 */ /* 0x002fe200078008ff */
[----:B------:R1:W-:Y:S01]  /*2dc0*/  STL [R1+0x3ec], R13 ;  /* 0x0003ec0d01007387 */ /* 0x0003e20000100800 */
[----:B------:R-:W-:-:S03]  /*2dd0*/  LOP3.LUT R6, R5, 0x20, RZ, 0x3c, !PT ;  /* 0x0000002005067812 */ /* 0x000fc600078e3cff */
[----:B------:R-:W-:Y:S01]  /*2de0*/  STL [R1+0x3e0], R15 ;  /* 0x0003e00f01007387 */ /* 0x000fe20000100800 */
[-C--:B0-----:R-:W-:Y:S02]  /*2df0*/  LEA R11, P6, R18, R8.reuse, 0x1 ;  /* 0x00000008120b7211 */ /* 0x081fe400078c08ff */
[----:B-1----:R-:W-:-:S03]  /*2e00*/  LEA R13, P5, R20, R8, 0x1 ;  /* 0x00000008140d7211 */ /* 0x002fc600078a08ff */
[----:B------:R0:W-:Y:S04]  /*2e10*/  STL [R1+0x3d8], R11 ;  /* 0x0003d80b01007387 */ /* 0x0001e80000100800 */
[----:B------:R-:W-:Y:S04]  /*2e20*/  STL [R1+0x3d0], R13 ;  /* 0x0003d00d01007387 */ /* 0x000fe80000100800 */
[----:B------:R1:W-:Y:S01]  /*2e30*/  STL [R1+0x400], R7 ;  /* 0x0004000701007387 */ /* 0x0003e20000100800 */
[----:B0-----:R-:W-:-:S05]  /*2e40*/  LEA R11, P4, R22, R8, 0x1 ;  /* 0x00000008160b7211 */ /* 0x001fca00078808ff */
[----:B------:R0:W-:Y:S01]  /*2e50*/  STL [R1+0x3c4], R11 ;  /* 0x0003c40b01007387 */ /* 0x0001e20000100800 */
[----:B-1----:R-:W-:-:S03]  /*2e60*/  LEA R7, P3, R24, R8, 0x1 ;  /* 0x0000000818077211 */ /* 0x002fc600078608ff */
[----:B------:R1:W-:Y:S04]  /*2e70*/  STL [R1+0x3f8], R10 ;  /* 0x0003f80a01007387 */ /* 0x0003e80000100800 */
[----:B------:R2:W-:Y:S01]  /*2e80*/  STL [R1+0x3bc], R7 ;  /* 0x0003bc0701007387 */ /* 0x0005e20000100800 */
[----:B0-----:R-:W-:Y:S02]  /*2e90*/  LEA.HI.X.SX32 R11, R12, R9, 0x1, P2 ;  /* 0x000000090c0b7211 */ /* 0x001fe400010f0eff */
[----:B-1----:R-:W-:-:S03]  /*2ea0*/  LEA R10, P2, R26, R8, 0x1 ;  /* 0x000000081a0a7211 */ /* 0x002fc600078408ff */
[----:B------:R0:W-:Y:S01]  /*2eb0*/  STL [R1+0x3f0], R11 ;  /* 0x0003f00b01007387 */ /* 0x0001e20000100800 */
[----:B--2---:R-:W-:-:S03]  /*2ec0*/  LEA.HI.X.SX32 R7, R14, R9, 0x1, P1 ;  /* 0x000000090e077211 */ /* 0x004fc600008f0eff */
[----:B------:R1:W-:Y:S04]  /*2ed0*/  STL [R1+0x3b4], R10 ;  /* 0x0003b40a01007387 */ /* 0x0003e80000100800 */
[----:B------:R2:W-:Y:S01]  /*2ee0*/  STL [R1+0x3e8], R7 ;  /* 0x0003e80701007387 */ /* 0x0005e20000100800 */
[----:B0-----:R-:W-:Y:S02]  /*2ef0*/  LEA R11, P1, R28, R8, 0x1 ;  /* 0x000000081c0b7211 */ /* 0x001fe400078208ff */
[----:B-1----:R-:W-:-:S03]  /*2f00*/  LEA.HI.X.SX32 R10, R16, R9, 0x1, P0 ;  /* 0x00000009100a7211 */ /* 0x002fc600000f0eff */
[----:B------:R0:W-:Y:S01]  /*2f10*/  STL [R1+0x3ac], R11 ;  /* 0x0003ac0b01007387 */ /* 0x0001e20000100800 */
[----:B--2---:R-:W-:-:S03]  /*2f20*/  LEA R7, P0, R30, R8, 0x1 ;  /* 0x000000081e077211 */ /* 0x004fc600078008ff */
        /* <DEDUP_REMOVED lines=16> */
[----:B------:R-:W-:Y:S01]  /*3030*/  STL [R1+0x3b8], R11 ;  /* 0x0003b80b01007387 */ /* 0x000fe20000100800 */
[----:B--2---:R-:W-:-:S03]  /*3040*/  LEA.HI.X.SX32 R7, R26, R9, 0x1, P2 ;  /* 0x000000091a077211 */ /* 0x004fc600010f0eff */
[----:B------:R0:W-:Y:S01]  /*3050*/  STL [R1+0x12c], R10 ;  /* 0x00012c0a01007387 */ /* 0x0001e20000100800 */
[CC--:B------:R-:W-:Y:S02]  /*3060*/  LEA R231, P2, R40.reuse, R8.reuse, 0x1 ;  /* 0x0000000828e77211 */ /* 0x0c0fe400078408ff */
[----:B------:R-:W-:Y:S01]  /*3070*/  CS2R R26, SRZ ;  /* 0x00000000001a7805 */ /* 0x000fe2000001ff00 */
[----:B------:R1:W-:Y:S01]  /*3080*/  STL [R1+0x3b0], R7 ;  /* 0x0003b00701007387 */ /* 0x0003e20000100800 */
[-C--:B------:R-:W-:Y:S02]  /*3090*/  LEA.HI.X.SX32 R230, R40, R9.reuse, 0x1, P2 ;  /* 0x0000000928e67211 */ /* 0x080fe400010f0eff */
[----:B------:R-:W-:Y:S02]  /*30a0*/  CS2R R40, SRZ ;  /* 0x0000000000287805 */ /* 0x000fe4000001ff00 */
[----:B------:R-:W-:Y:S02]  /*30b0*/  LEA R247, P2, R54, R8, 0x1 ;  /* 0x0000000836f77211 */ /* 0x000fe400078408ff */
[----:B0-----:R-:W-:-:S02]  /*30c0*/  LEA.HI.X.SX32 R10, R28, R9, 0x1, P1 ;  /* 0x000000091c0a7211 */ /* 0x001fc400008f0eff */
[----:B------:R-:W-:Y:S02]  /*30d0*/  CS2R R28, SRZ ;  /* 0x00000000001c7805 */ /* 0x000fe4000001ff00 */
[-C--:B------:R-:W-:Y:S02]  /*30e0*/  LEA R235, P1, R42, R8.reuse, 0x1 ;  /* 0x000000082aeb7211 */ /* 0x080fe400078208ff */
[-C--:B-1----:R-:W-:Y:S01]  /*30f0*/  LEA.HI.X.SX32 R7, R30, R9.reuse, 0x1, P0 ;  /* 0x000000091e077211 */ /* 0x082fe200000f0eff */
[----:B------:R0:W-:Y:S01]  /*3100*/  STL [R1+0x3a8], R10 ;  /* 0x0003a80a01007387 */ /* 0x0001e20000100800 */
[----:B------:R-:W-:Y:S02]  /*3110*/  LEA.HI.X.SX32 R234, R42, R9, 0x1, P1 ;  /* 0x000000092aea7211 */ /* 0x000fe400008f0eff */
[----:B------:R-:W-:Y:S02]  /*3120*/  CS2R R30, SRZ ;  /* 0x00000000001e7805 */ /* 0x000fe4000001ff00 */
[-C--:B------:R-:W-:Y:S01]  /*3130*/  LEA R237, P0, R44, R8.reuse, 0x1 ;  /* 0x000000082ced7211 */ /* 0x080fe200078008ff */
[----:B------:R1:W-:Y:S01]  /*3140*/  STL [R1+0x3a0], R7 ;  /* 0x0003a00701007387 */ /* 0x0003e20000100800 */
[----:B------:R-:W-:-:S02]  /*3150*/  LEA R249, P1, R56, R8, 0x1 ;  /* 0x0000000838f97211 */ /* 0x000fc400078208ff */
[----:B------:R-:W-:Y:S02]  /*3160*/  CS2R R42, SRZ ;  /* 0x00000000002a7805 */ /* 0x000fe4000001ff00 */
[-C--:B------:R-:W-:Y:S02]  /*3170*/  LEA.HI.X.SX32 R236, R44, R9.reuse, 0x1, P0 ;  /* 0x000000092cec7211 */ /* 0x080fe400000f0eff */
[----:B------:R-:W-:Y:S02]  /*3180*/  CS2R R44, SRZ ;  /* 0x00000000002c7805 */ /* 0x000fe4000001ff00 */
[-C--:B------:R-:W-:Y:S02]  /*3190*/  LEA.HI.X.SX32 R246, R54, R9.reuse, 0x1, P2 ;  /* 0x0000000936f67211 */ /* 0x080fe400010f0eff */
[----:B------:R-:W-:Y:S02]  /*31a0*/  CS2R R54, SRZ ;  /* 0x0000000000367805 */ /* 0x000fe4000001ff00 */
[----:B0-----:R-:W-:-:S02]  /*31b0*/  LEA.HI.X.SX32 R10, R32, R9, 0x1, P6 ;  /* 0x00000009200a7211 */ /* 0x001fc400030f0eff */
[----:B------:R-:W-:Y:S02]  /*31c0*/  CS2R R32, SRZ ;  /* 0x0000000000207805 */ /* 0x000fe4000001ff00 */
[-C--:B------:R-:W-:Y:S02]  /*31d0*/  LEA R239, P6, R46, R8.reuse, 0x1 ;  /* 0x000000082eef7211 */ /* 0x080fe400078c08ff */
[-C--:B-1----:R-:W-:Y:S01]  /*31e0*/  LEA.HI.X.SX32 R7, R34, R9.reuse, 0x1, P5 ;  /* 0x0000000922077211 */ /* 0x082fe200028f0eff */
[----:B------:R0:W-:Y:S01]  /*31f0*/  STL [R1+0x140], R10 ;  /* 0x0001400a01007387 */ /* 0x0001e20000100800 */
[----:B------:R-:W-:Y:S02]  /*3200*/  LEA R241, P5, R48, R8, 0x1 ;  /* 0x0000000830f17211 */ /* 0x000fe400078a08ff */
[----:B------:R-:W-:Y:S02]  /*3210*/  CS2R R34, SRZ ;  /* 0x0000000000227805 */ /* 0x000fe4000001ff00 */
[-C--:B------:R-:W-:Y:S01]  /*3220*/  LEA.HI.X.SX32 R238, R46, R9.reuse, 0x1, P6 ;  /* 0x000000092eee7211 */ /* 0x080fe200030f0eff */
[----:B------:R1:W-:Y:S01]  /*3230*/  STL [R1+0x138], R7 ;  /* 0x0001380701007387 */ /* 0x0003e20000100800 */
[----:B------:R-:W-:-:S02]  /*3240*/  LEA.HI.X.SX32 R240, R48, R9, 0x1, P5 ;  /* 0x0000000930f07211 */ /* 0x000fc400028f0eff */
[----:B------:R-:W-:Y:S02]  /*3250*/  CS2R R46, SRZ ;  /* 0x00000000002e7805 */ /* 0x000fe4000001ff00 */
[-C--:B------:R-:W-:Y:S02]  /*3260*/  LEA.HI.X.SX32 R248, R56, R9.reuse, 0x1, P1 ;  /* 0x0000000938f87211 */ /* 0x080fe400008f0eff */
[----:B------:R-:W-:Y:S02]  /*3270*/  CS2R R48, SRZ ;  /* 0x0000000000307805 */ /* 0x000fe4000001ff00 */
[----:B------:R-:W-:Y:S02]  /*3280*/  LEA R229, P0, R58, R8, 0x1 ;  /* 0x000000083ae57211 */ /* 0x000fe400078008ff */
[----:B------:R-:W-:Y:S02]  /*3290*/  CS2R R56, SRZ ;  /* 0x0000000000387805 */ /* 0x000fe4000001ff00 */
[----:B0-----:R-:W-:-:S02]  /*32a0*/  LEA.HI.X.SX32 R10, R36, R9, 0x1, P4 ;  /* 0x00000009240a7211 */ /* 0x001fc400020f0eff */
[----:B------:R-:W-:Y:S02]  /*32b0*/  CS2R R36, SRZ ;  /* 0x0000000000247805 */ /* 0x000fe4000001ff00 */
[-C--:B------:R-:W-:Y:S02]  /*32c0*/  LEA R243, P4, R50, R8.reuse, 0x1 ;  /* 0x0000000832f37211 */ /* 0x080fe400078808ff */
[-C--:B-1----:R-:W-:Y:S01]  /*32d0*/  LEA.HI.X.SX32 R7, R38, R9.reuse, 0x1, P3 ;  /* 0x0000000926077211 */ /* 0x082fe200018f0eff */
[----:B------:R-:W-:Y:S01]  /*32e0*/  STL [R1+0x130], R10 ;  /* 0x0001300a01007387 */ /* 0x000fe20000100800 */
[----:B------:R-:W-:Y:S02]  /*32f0*/  LEA R245, P3, R52, R8, 0x1 ;  /* 0x0000000834f57211 */ /* 0x000fe400078608ff */
[----:B------:R-:W-:Y:S02]  /*3300*/  CS2R R38, SRZ ;  /* 0x0000000000267805 */ /* 0x000fe4000001ff00 */
[-C--:B------:R-:W-:Y:S01]  /*3310*/  LEA.HI.X.SX32 R242, R50, R9.reuse, 0x1, P4 ;  /* 0x0000000932f27211 */ /* 0x080fe200020f0eff */
[----:B------:R0:W-:Y:S01]  /*3320*/  STL [R1+0x128], R7 ;  /* 0x0001280701007387 */ /* 0x0001e20000100800 */
[----:B------:R-:W-:-:S02]  /*3330*/  LEA.HI.X.SX32 R244, R52, R9, 0x1, P3 ;  /* 0x0000000934f47211 */ /* 0x000fc400018f0eff */
[----:B------:R-:W-:Y:S02]  /*3340*/  CS2R R50, SRZ ;  /* 0x0000000000327805 */ /* 0x000fe4000001ff00 */
[-C--:B------:R-:W-:Y:S01]  /*3350*/  LEA R227, P6, R60, R8.reuse, 0x1 ;  /* 0x000000083ce37211 */ /* 0x080fe200078c08ff */
[----:B------:R1:W-:Y:S01]  /*3360*/  STL.64 [R1+0x430], R230 ;  /* 0x000430e601007387 */ /* 0x0003e20000100a00 */
[-C--:B------:R-:W-:Y:S02]  /*3370*/  LEA R225, P5, R62, R8.reuse, 0x1 ;  /* 0x000000083ee17211 */ /* 0x080fe400078a08ff */
[----:B------:R-:W-:Y:S02]  /*3380*/  CS2R R52, SRZ ;  /* 0x0000000000347805 */ /* 0x000fe4000001ff00 */
[-C--:B------:R-:W-:Y:S01]  /*3390*/  LEA R223, P4, R64, R8.reuse, 0x1 ;  /* 0x0000000840df7211 */ /* 0x080fe200078808ff */
[----:B------:R-:W-:Y:S01]  /*33a0*/  STL [R1], RZ ;  /* 0x000000ff01007387 */ /* 0x000fe20000100800 */
[-C--:B------:R-:W-:Y:S01]  /*33b0*/  LEA R221, P3, R66, R8.reuse, 0x1 ;  /* 0x0000000842dd7211 */ /* 0x080fe200078608ff */
[----:B0-----:R-:W0:Y:S01]  /*33c0*/  LDC R7, c[0x0][0x238] ;  /* 0x00008e00ff077b82 */ /* 0x001e220000000800 */
[-C--:B------:R-:W-:Y:S01]  /*33d0*/  LEA R219, P2, R68, R8.reuse, 0x1 ;  /* 0x0000000844db7211 */ /* 0x080fe200078408ff */
[----:B------:R-:W-:Y:S01]  /*33e0*/  STL [R1+0x4], RZ ;  /* 0x000004ff01007387 */ /* 0x000fe20000100800 */
[----:B------:R-:W-:-:S02]  /*33f0*/  LEA R217, P1, R25, R8, 0x1 ;  /* 0x0000000819d97211 */ /* 0x000fc400078208ff */
[----:B------:R-:W-:Y:S01]  /*3400*/  LOP3.LUT R10, R0, 0x1f, RZ, 0xc0, !PT ;  /* 0x0000001f000a7812 */ /* 0x000fe200078ec0ff */
[----:B------:R-:W-:Y:S01]  /*3410*/  STL [R1+0x8], RZ ;  /* 0x000008ff01007387 */ /* 0x000fe20000100800 */
[C---:B-1----:R-:W-:Y:S01]  /*3420*/  LOP3.LUT R230, R4.reuse, 0x20, RZ, 0x3c, !PT ;  /* 0x0000002004e67812 */ /* 0x042fe200078e3cff */
[----:B------:R-:W1:Y:S01]  /*3430*/  LDC R8, c[0x0][0x23c] ;  /* 0x00008f00ff087b82 */ /* 0x000e620000000800 */
[C---:B------:R-:W-:Y:S01]  /*3440*/  LOP3.LUT R231, R4.reuse, 0x10, RZ, 0x3c, !PT ;  /* 0x0000001004e77812 */ /* 0x040fe200078e3cff */
[----:B------:R-:W-:Y:S01]  /*3450*/  STL [R1+0xc], RZ ;  /* 0x00000cff01007387 */ /* 0x000fe20000100800 */
[----:B------:R-:W-:Y:S01]  /*3460*/  LOP3.LUT R230, R4, 0x40, RZ, 0x3c, !PT ;  /* 0x0000004004e67812 */ /* 0x000fe200078e3cff */
[----:B------:R-:W-:Y:S01]  /*3470*/  IMAD.U32 R0, RZ, RZ, UR7 ;  /* 0x00000007ff007e24 */ /* 0x000fe2000f8e00ff */
[-C--:B------:R-:W-:Y:S01]  /*3480*/  LEA.HI.X.SX32 R228, R58, R9.reuse, 0x1, P0 ;  /* 0x000000093ae47211 */ /* 0x080fe200000f0eff */
[----:B------:R-:W-:Y:S01]  /*3490*/  STL [R1+0x10], RZ ;  /* 0x000010ff01007387 */ /* 0x000fe20000100800 */
[----:B------:R-:W-:-:S02]  /*34a0*/  LEA.HI.X.SX32 R226, R60, R9, 0x1, P6 ;  /* 0x000000093ce27211 */ /* 0x000fc400030f0eff */
[----:B------:R-:W-:Y:S02]  /*34b0*/  CS2R R58, SRZ ;  /* 0x00000000003a7805 */ /* 0x000fe4000001ff00 */
[-C--:B------:R-:W-:Y:S01]  /*34c0*/  LEA.HI.X.SX32 R224, R62, R9.reuse, 0x1, P5 ;  /* 0x000000093ee07211 */ /* 0x080fe200028f0eff */
[----:B------:R-:W-:Y:S01]  /*34d0*/  STL [R1+0x14], RZ ;  /* 0x000014ff01007387 */ /* 0x000fe20000100800 */
[-C--:B------:R-:W-:Y:S02]  /*34e0*/  LEA.HI.X.SX32 R222, R64, R9.reuse, 0x1, P4 ;  /* 0x0000000940de7211 */ /* 0x080fe400020f0eff */
[----:B------:R-:W-:Y:S02]  /*34f0*/  CS2R R60, SRZ ;  /* 0x00000000003c7805 */ /* 0x000fe4000001ff00 */
[-C--:B------:R-:W-:Y:S01]  /*3500*/  LEA.HI.X.SX32 R220, R66, R9.reuse, 0x1, P3 ;  /* 0x0000000942dc7211 */ /* 0x080fe200018f0eff */
[----:B------:R-:W-:Y:S01]  /*3510*/  STL [R1+0x18], RZ ;  /* 0x000018ff01007387 */ /* 0x000fe20000100800 */
[-C--:B------:R-:W-:Y:S01]  /*3520*/  LEA.HI.X.SX32 R218, R68, R9.reuse, 0x1, P2 ;  /* 0x0000000944da7211 */ /* 0x080fe200010f0eff */
[----:B0-----:R-:W-:Y:S01]  /*3530*/  IMAD R11, R7, 0x1c, RZ ;  /* 0x0000001c070b7824 */ /* 0x001fe200078e02ff */
[----:B------:R-:W-:Y:S01]  /*3540*/  LEA.HI.X.SX32 R216, R25, R9, 0x1, P1 ;  /* 0x0000000919d87211 */ /* 0x000fe200008f0eff */
[----:B------:R-:W-:Y:S01]  /*3550*/  STL [R1+0x1c], RZ ;  /* 0x00001cff01007387 */ /* 0x000fe20000100800 */
[C---:B------:R-:W-:Y:S01]  /*3560*/  IMAD R9, R7.reuse, 0x1e, RZ ;  /* 0x0000001e07097824 */ /* 0x040fe200078e02ff */
[----:B------:R-:W-:Y:S01]  /*3570*/  CS2R R24, SRZ ;  /* 0x0000000000187805 */ /* 0x000fe2000001ff00 */
[C---:B------:R-:W-:Y:S01]  /*3580*/  IMAD R12, R7.reuse, 0x1b, RZ ;  /* 0x0000001b070c7824 */ /* 0x040fe200078e02ff */
[----:B------:R-:W-:Y:S01]  /*3590*/  STL [R1+0x20], RZ ;  /* 0x000020ff01007387 */ /* 0x000fe20000100800 */
[C---:B------:R-:W-:Y:S01]  /*35a0*/  IMAD R13, R7.reuse, 0x1a, RZ ;  /* 0x0000001a070d7824 */ /* 0x040fe200078e02ff */
[----:B------:R-:W-:Y:S01]  /*35b0*/  CS2R R62, SRZ ;  /* 0x00000000003e7805 */ /* 0x000fe2000001ff00 */
[----:B-1----:R-:W-:Y:S01]  /*35c0*/  IMAD R10, R10, R8, RZ ;  /* 0x000000080a0a7224 */ /* 0x002fe200078e02ff */
[----:B------:R-:W-:Y:S01]  /*35d0*/  STL [R1+0x24], RZ ;  /* 0x000024ff01007387 */ /* 0x000fe20000100800 */
[C---:B------:R-:W-:Y:S01]  /*35e0*/  IMAD R8, R7.reuse, 0x1f, RZ ;  /* 0x0000001f07087824 */ /* 0x040fe200078e02ff */
[----:B------:R-:W-:Y:S01]  /*35f0*/  CS2R R64, SRZ ;  /* 0x0000000000407805 */ /* 0x000fe2000001ff00 */
[----:B------:R-:W-:Y:S01]  /*3600*/  IMAD R10, R7, 0x1d, RZ ;  /* 0x0000001d070a7824 */ /* 0x000fe200078e02ff */
[----:B------:R-:W-:Y:S01]  /*3610*/  STL [R1+0x28], RZ ;  /* 0x000028ff01007387 */ /* 0x000fe20000100800 */
[----:B------:R-:W-:Y:S01]  /*3620*/  IMAD.WIDE R230, R8, 0x2, R232 ;  /* 0x0000000208e67825 */ /* 0x000fe200078e02e8 */
[----:B------:R-:W-:-:S02]  /*3630*/  CS2R R66, SRZ ;  /* 0x0000000000427805 */ /* 0x000fc4000001ff00 */
[----:B------:R-:W-:Y:S01]  /*3640*/  CS2R R68, SRZ ;  /* 0x0000000000447805 */ /* 0x000fe2000001ff00 */
[----:B------:R-:W-:Y:S01]  /*3650*/  STL [R1+0x2c], RZ ;  /* 0x00002cff01007387 */ /* 0x000fe20000100800 */
[C---:B------:R-:W-:Y:S02]  /*3660*/  IMAD R14, R7.reuse, 0x19, RZ ;  /* 0x00000019070e7824 */ /* 0x040fe400078e02ff */
[C---:B------:R-:W-:Y:S01]  /*3670*/  IMAD R15, R7.reuse, 0x18, RZ ;  /* 0x00000018070f7824 */ /* 0x040fe200078e02ff */
[----:B------:R-:W-:Y:S01]  /*3680*/  STL [R1+0x30], RZ ;  /* 0x000030ff01007387 */ /* 0x000fe20000100800 */
[C---:B------:R-:W-:Y:S02]  /*3690*/  IMAD R16, R7.reuse, 0x17, RZ ;  /* 0x0000001707107824 */ /* 0x040fe400078e02ff */
[C---:B------:R-:W-:Y:S01]  /*36a0*/  IMAD R17, R7.reuse, 0x16, RZ ;  /* 0x0000001607117824 */ /* 0x040fe200078e02ff */
[----:B------:R-:W-:Y:S01]  /*36b0*/  STL [R1+0x34], RZ ;  /* 0x000034ff01007387 */ /* 0x000fe20000100800 */
[----:B------:R-:W-:-:S02]  /*36c0*/  IMAD R18, R7, 0x15, RZ ;  /* 0x0000001507127824 */ /* 0x000fc400078e02ff */
[C---:B------:R-:W-:Y:S01]  /*36d0*/  IMAD R19, R7.reuse, 0x14, RZ ;  /* 0x0000001407137824 */ /* 0x040fe200078e02ff */
[----:B------:R-:W-:Y:S01]  /*36e0*/  STL [R1+0x38], RZ ;  /* 0x000038ff01007387 */ /* 0x000fe20000100800 */
[C---:B------:R-:W-:Y:S02]  /*36f0*/  IMAD R20, R7.reuse, 0x13, RZ ;  /* 0x0000001307147824 */ /* 0x040fe400078e02ff */
[C---:B------:R-:W-:Y:S01]  /*3700*/  IMAD R21, R7.reuse, 0x12, RZ ;  /* 0x0000001207157824 */ /* 0x040fe200078e02ff */
[----:B------:R-:W-:Y:S01]  /*3710*/  STL [R1+0x3c], RZ ;  /* 0x00003cff01007387 */ /* 0x000fe20000100800 */
[C---:B------:R-:W-:Y:S02]  /*3720*/  IMAD R22, R7.reuse, 0x11, RZ ;  /* 0x0000001107167824 */ /* 0x040fe400078e02ff */
[C---:B------:R-:W-:Y:S01]  /*3730*/  IMAD.SHL.U32 R23, R7.reuse, 0x10, RZ ;  /* 0x0000001007177824 */ /* 0x040fe200078e00ff */
[----:B------:R-:W-:Y:S01]  /*3740*/  STL [R1+0x40], RZ ;  /* 0x000040ff01007387 */ /* 0x000fe20000100800 */
[----:B------:R-:W-:-:S02]  /*3750*/  IMAD R251, R7, 0xf, RZ ;  /* 0x0000000f07fb7824 */ /* 0x000fc400078e02ff */
[----:B------:R-:W-:Y:S01]  /*3760*/  IMAD R252, R7, 0xe, RZ ;  /* 0x0000000e07fc7824 */ /* 0x000fe200078e02ff */
[----:B------:R-:W-:Y:S04]  /*3770*/  STL [R1+0x44], RZ ;  /* 0x000044ff01007387 */ /* 0x000fe80000100800 */
        /* <DEDUP_REMOVED lines=46> */
[----:B------:R0:W-:Y:S04]  /*3a60*/  STL [R1+0x398], R2 ;  /* 0x0003980201007387 */ /* 0x0001e80000100800 */
[----:B------:R-:W-:Y:S01]  /*3a70*/  STL.64 [R1+0x110], R232 ;  /* 0x000110e801007387 */ /* 0x000fe20000100a00 */
[----:B0-----:R-:W-:-:S02]  /*3a80*/  LOP3.LUT R2, R4, 0x30, RZ, 0x3c, !PT ;  /* 0x0000003004027812 */ /* 0x001fc400078e3cff */
[C---:B------:R-:W-:Y:S02]  /*3a90*/  LOP3.LUT R2, R4.reuse, 0x50, RZ, 0x3c, !PT ;  /* 0x0000005004027812 */ /* 0x040fe400078e3cff */
[----:B------:R-:W-:Y:S01]  /*3aa0*/  LOP3.LUT R2, R4, 0x60, RZ, 0x3c, !PT ;  /* 0x0000006004027812 */ /* 0x000fe200078e3cff */
[----:B------:R-:W-:-:S05]  /*3ab0*/  IMAD.WIDE R2, R3, 0x2, RZ ;  /* 0x0000000203027825 */ /* 0x000fca00078e02ff */
[----:B------:R-:W-:Y:S04]  /*3ac0*/  STL.64 [R1+0x108], R2 ;  /* 0x0001080201007387 */ /* 0x000fe80000100a00 */
[----:B------:R0:W-:Y:S02]  /*3ad0*/  STL.64 [R1+0x330], R230 ;  /* 0x000330e601007387 */ /* 0x0001e40000100a00 */
[----:B0-----:R-:W-:-:S05]  /*3ae0*/  IMAD.WIDE R230, R8, 0x2, R2 ;  /* 0x0000000208e67825 */ /* 0x001fca00078e0202 */
[----:B------:R0:W-:Y:S02]  /*3af0*/  STL.64 [R1+0x328], R230 ;  /* 0x000328e601007387 */ /* 0x0001e40000100a00 */
[----:B0-----:R-:W-:-:S04]  /*3b00*/  IMAD.WIDE R230, R9, 0x2, R232 ;  /* 0x0000000209e67825 */ /* 0x001fc800078e02e8 */
[----:B------:R-:W-:Y:S01]  /*3b10*/  IMAD.WIDE R8, R9, 0x2, R2 ;  /* 0x0000000209087825 */ /* 0x000fe200078e0202 */
[----:B------:R0:W-:Y:S04]  /*3b20*/  STL.64 [R1+0x320], R230 ;  /* 0x000320e601007387 */ /* 0x0001e80000100a00 */
[----:B0-----:R0:W5:Y:S01]  /*3b30*/  LDL.LU.64 R230, [R1+0x430] ;  /* 0x0004300001e67983 */ /* 0x0011620000300a00 */
[----:B------:R-:W-:-:S03]  /*3b40*/  IMAD R6, R7, 0xd, RZ ;  /* 0x0000000d07067824 */ /* 0x000fc600078e02ff */
[----:B------:R1:W-:Y:S02]  /*3b50*/  STL.64 [R1+0x318], R8 ;  /* 0x0003180801007387 */ /* 0x0003e40000100a00 */
[----:B-1----:R-:W-:-:S05]  /*3b60*/  IMAD.WIDE R8, R10, 0x2, R232 ;  /* 0x000000020a087825 */ /* 0x002fca00078e02e8 */
[----:B------:R1:W-:Y:S02]  /*3b70*/  STL.64 [R1+0x310], R8 ;  /* 0x0003100801007387 */ /* 0x0003e40000100a00 */
[----:B-1----:R-:W-:-:S05]  /*3b80*/  IMAD.WIDE R8, R10, 0x2, R2 ;  /* 0x000000020a087825 */ /* 0x002fca00078e0202 */
[----:B------:R1:W-:Y:S02]  /*3b90*/  STL.64 [R1+0x308], R8 ;  /* 0x0003080801007387 */ /* 0x0003e40000100a00 */
[----:B-1----:R-:W-:-:S04]  /*3ba0*/  IMAD.WIDE R8, R11, 0x2, R232 ;  /* 0x000000020b087825 */ /* 0x002fc800078e02e8 */
[----:B------:R-:W-:Y:S01]  /*3bb0*/  IMAD.WIDE R10, R11, 0x2, R2 ;  /* 0x000000020b0a7825 */ /* 0x000fe200078e0202 */
[----:B------:R1:W-:Y:S04]  /*3bc0*/  STL.64 [R1+0x300], R8 ;  /* 0x0003000801007387 */ /* 0x0003e80000100a00 */
[----:B------:R2:W-:Y:S01]  /*3bd0*/  STL.64 [R1+0x2f8], R10 ;  /* 0x0002f80a01007387 */ /* 0x0005e20000100a00 */
[----:B-1----:R-:W-:-:S04]  /*3be0*/  IMAD.WIDE R8, R12, 0x2, R232 ;  /* 0x000000020c087825 */ /* 0x002fc800078e02e8 */
[----:B--2---:R-:W-:Y:S01]  /*3bf0*/  IMAD.WIDE R10, R12, 0x2, R2 ;  /* 0x000000020c0a7825 */ /* 0x004fe200078e0202 */
[----:B------:R1:W-:Y:S04]  /*3c00*/  STL.64 [R1+0x2f0], R8 ;  /* 0x0002f00801007387 */ /* 0x0003e80000100a00 */
[----:B------:R2:W-:Y:S01]  /*3c10*/  STL.64 [R1+0x2e8], R10 ;  /* 0x0002e80a01007387 */ /* 0x0005e20000100a00 */
[----:B-1----:R-:W-:-:S04]  /*3c20*/  IMAD.WIDE R8, R13, 0x2, R232 ;  /* 0x000000020d087825 */ /* 0x002fc800078e02e8 */
[--C-:B--2---:R-:W-:Y:S01]  /*3c30*/  IMAD.WIDE R10, R13, 0x2, R2.reuse ;  /* 0x000000020d0a7825 */ /* 0x104fe200078e0202 */
[----:B------:R1:W-:Y:S03]  /*3c40*/  STL.64 [R1+0x2e0], R8 ;  /* 0x0002e00801007387 */ /* 0x0003e60000100a00 */
[C---:B------:R-:W-:Y:S01]  /*3c50*/  IMAD.WIDE R12, R14.reuse, 0x2, R2 ;  /* 0x000000020e0c7825 */ /* 0x040fe200078e0202 */
[----:B------:R2:W-:Y:S03]  /*3c60*/  STL.64 [R1+0x2d8], R10 ;  /* 0x0002d80a01007387 */ /* 0x0005e60000100a00 */
[----:B-1----:R-:W-:-:S04]  /*3c70*/  IMAD.WIDE R8, R14, 0x2, R232 ;  /* 0x000000020e087825 */ /* 0x002fc800078e02e8 */
[C---:B--2---:R-:W-:Y:S01]  /*3c80*/  IMAD.WIDE R10, R15.reuse, 0x2, R232 ;  /* 0x000000020f0a7825 */ /* 0x044fe200078e02e8 */
[----:B------:R1:W-:Y:S04]  /*3c90*/  STL.64 [R1+0x2d0], R8 ;  /* 0x0002d00801007387 */ /* 0x0003e80000100a00 */
[----:B------:R2:W-:Y:S04]  /*3ca0*/  STL.64 [R1+0x2c8], R12 ;  /* 0x0002c80c01007387 */ /* 0x0005e80000100a00 */
[----:B------:R3:W-:Y:S01]  /*3cb0*/  STL.64 [R1+0x2c0], R10 ;  /* 0x0002c00a01007387 */ /* 0x0007e20000100a00 */
[----:B-1----:R-:W-:-:S04]  /*3cc0*/  IMAD.WIDE R8, R15, 0x2, R2 ;  /* 0x000000020f087825 */ /* 0x002fc800078e0202 */
[C---:B--2---:R-:W-:Y:S01]  /*3cd0*/  IMAD.WIDE R12, R16.reuse, 0x2, R232 ;  /* 0x00000002100c7825 */ /* 0x044fe200078e02e8 */
[----:B------:R1:W-:Y:S03]  /*3ce0*/  STL.64 [R1+0x2b8], R8 ;  /* 0x0002b80801007387 */ /* 0x0003e60000100a00 */
[----:B---3--:R-:W-:Y:S01]  /*3cf0*/  IMAD.WIDE R10, R16, 0x2, R2 ;  /* 0x00000002100a7825 */ /* 0x008fe200078e0202 */
[----:B------:R2:W-:Y:S04]  /*3d00*/  STL.64 [R1+0x2b0], R12 ;  /* 0x0002b00c01007387 */ /* 0x0005e80000100a00 */
[----:B------:R3:W-:Y:S01]  /*3d10*/  STL.64 [R1+0x2a8], R10 ;  /* 0x0002a80a01007387 */ /* 0x0007e20000100a00 */
[----:B-1----:R-:W-:-:S04]  /*3d20*/  IMAD.WIDE R8, R17, 0x2, R232 ;  /* 0x0000000211087825 */ /* 0x002fc800078e02e8 */
[----:B--2---:R-:W-:Y:S01]  /*3d30*/  IMAD.WIDE R12, R17, 0x2, R2 ;  /* 0x00000002110c7825 */ /* 0x004fe200078e0202 */
[----:B------:R1:W-:Y:S03]  /*3d40*/  STL.64 [R1+0x2a0], R8 ;  /* 0x0002a00801007387 */ /* 0x0003e60000100a00 */
[C---:B---3--:R-:W-:Y:S01]  /*3d50*/  IMAD.WIDE R10, R18.reuse, 0x2, R232 ;  /* 0x00000002120a7825 */ /* 0x048fe200078e02e8 */
        /* <DEDUP_REMOVED lines=29> */
[----:B---3--:R-:W-:-:S05]  /*3f30*/  IMAD.WIDE R10, R252, 0x2, R232 ;  /* 0x00000002fc0a7825 */ /* 0x008fca00078e02e8 */
[----:B------:R2:W-:Y:S01]  /*3f40*/  STL.64 [R1+0x220], R10 ;  /* 0x0002200a01007387 */ /* 0x0005e20000100a00 */
[----:B-1----:R-:W-:-:S03]  /*3f50*/  IMAD R8, R7, 0xc, RZ ;  /* 0x0000000c07087824 */ /* 0x002fc600078e02ff */
[----:B------:R1:W-:Y:S01]  /*3f60*/  STL.64 [R1+0x218], R12 ;  /* 0x0002180c01007387 */ /* 0x0003e20000100a00 */
[----:B------:R-:W-:Y:S02]  /*3f70*/  IMAD.SHL.U32 R9, R7, 0x4, RZ ;  /* 0x0000000407097824 */ /* 0x000fe400078e00ff */
[----:B--2---:R-:W-:-:S04]  /*3f80*/  IMAD.WIDE R10, R6, 0x2, R232 ;  /* 0x00000002060a7825 */ /* 0x004fc800078e02e8 */
[----:B-1----:R-:W-:Y:S01]  /*3f90*/  IMAD.WIDE R12, R6, 0x2, R2 ;  /* 0x00000002060c7825 */ /* 0x002fe200078e0202 */
[----:B------:R1:W-:Y:S03]  /*3fa0*/  STL.64 [R1+0x210], R10 ;  /* 0x0002100a01007387 */ /* 0x0003e60000100a00 */
[----:B------:R-:W-:Y:S01]  /*3fb0*/  IMAD R6, R7, 0xb, RZ ;  /* 0x0000000b07067824 */ /* 0x000fe200078e02ff */
[----:B------:R2:W-:Y:S01]  /*3fc0*/  STL.64 [R1+0x208], R12 ;  /* 0x0002080c01007387 */ /* 0x0005e20000100a00 */
[----:B-1----:R-:W-:-:S04]  /*3fd0*/  IMAD.WIDE R10, R8, 0x2, R232 ;  /* 0x00000002080a7825 */ /* 0x002fc800078e02e8 */
[----:B--2---:R-:W-:Y:S01]  /*3fe0*/  IMAD.WIDE R12, R8, 0x2, R2 ;  /* 0x00000002080c7825 */ /* 0x004fe200078e0202 */
        /* <DEDUP_REMOVED lines=11> */
[----:B------:R-:W-:Y:S01]  /*40a0*/  IMAD.SHL.U32 R8, R7, 0x8, RZ ;  /* 0x0000000807087824 */ /* 0x000fe200078e00ff */
        /* <DEDUP_REMOVED lines=28> */
[----:B------:R1:W-:Y:S04]  /*4270*/  STL.64 [R1+0x180], R10 ;  /* 0x0001800a01007387 */ /* 0x0003e80000100a00 */
[----:B------:R2:W-:Y:S01]  /*4280*/  STL.64 [R1+0x178], R12 ;  /* 0x0001780c01007387 */ /* 0x0005e20000100a00 */
[----:B-1----:R-:W-:-:S04]  /*4290*/  IMAD.WIDE R10, R8, 0x2, R232 ;  /* 0x00000002080a7825 */ /* 0x002fc800078e02e8 */
[----:B------:R-:W-:Y:S01]  /*42a0*/  IMAD.WIDE R8, R8, 0x2, R2 ;  /* 0x0000000208087825 */ /* 0x000fe200078e0202 */
[----:B------:R1:W-:Y:S03]  /*42b0*/  STL.64 [R1+0x170], R10 ;  /* 0x0001700a01007387 */ /* 0x0003e60000100a00 */
[C---:B--2---:R-:W-:Y:S01]  /*42c0*/  IMAD.WIDE R12, R6.reuse, 0x2, R232 ;  /* 0x00000002060c7825 */ /* 0x044fe200078e02e8 */
[----:B------:R2:W-:Y:S04]  /*42d0*/  STL.64 [R1+0x168], R8 ;  /* 0x0001680801007387 */ /* 0x0005e80000100a00 */
[----:B------:R0:W-:Y:S01]  /*42e0*/  STL.64 [R1+0x160], R12 ;  /* 0x0001600c01007387 */ /* 0x0001e20000100a00 */
[----:B-1----:R-:W-:-:S04]  /*42f0*/  IMAD.WIDE R10, R6, 0x2, R2 ;  /* 0x00000002060a7825 */ /* 0x002fc800078e0202 */
[C---:B--2---:R-:W-:Y:S02]  /*4300*/  IMAD.WIDE R8, R7.reuse, 0x2, R232 ;  /* 0x0000000207087825 */ /* 0x044fe400078e02e8 */
[----:B------:R0:W5:Y:S01]  /*4310*/  LDL.LU.64 R232, [R1+0x428] ;  /* 0x0004280001e87983 */ /* 0x0001620000300a00 */
[----:B------:R-:W-:Y:S01]  /*4320*/  UMOV UR6, UR4 ;  /* 0x0000000400067c82 */ /* 0x000fe20008000000 */
[----:B------:R-:W-:Y:S01]  /*4330*/  IMAD.WIDE R6, R7, 0x2, R2 ;  /* 0x0000000207067825 */ /* 0x000fe200078e0202 */
[----:B------:R-:W-:Y:S01]  /*4340*/  UMOV UR7, 0x80000020 ;  /* 0x8000002000077882 */ /* 0x000fe20000000000 */
[----:B------:R0:W-:Y:S02]  /*4350*/  STL.64 [R1+0x158], R10 ;  /* 0x0001580a01007387 */ /* 0x0001e40000100a00 */
[----:B------:R-:W-:Y:S02]  /*4360*/  IMAD.U32 R2, RZ, RZ, UR18 ;  /* 0x00000012ff027e24 */ /* 0x000fe4000f8e00ff */
[----:B------:R0:W-:Y:S01]  /*4370*/  STL.64 [R1+0x150], R8 ;  /* 0x0001500801007387 */ /* 0x0001e20000100a00 */
[----:B------:R-:W-:-:S03]  /*4380*/  IMAD.U32 R3, RZ, RZ, UR19 ;  /* 0x00000013ff037e24 */ /* 0x000fc6000f8e00ff */
[----:B------:R0:W-:Y:S04]  /*4390*/  STL.64 [R1+0x148], R6 ;  /* 0x0001480601007387 */ /* 0x0001e80000100a00 */
.L_x_1:
[----:B0-----:R-:W2:Y:S04]  /*43a0*/  LDL.64 R10, [R1+0x108] ;  /* 0x00010800010a7983 */ /* 0x001ea80000100a00 */
[----:B------:R-:W-:Y:S04]  /*43b0*/  STL [R1+0x5a8], R129 ;  /* 0x0005a88101007387 */ /* 0x000fe80000100800 */
        /* <DEDUP_REMOVED lines=22> */
[----:B------:R0:W-:Y:S04]  /*4520*/  STL.64 [R1+0x548], R86 ;  /* 0x0005485601007387 */ /* 0x0001e80000100a00 */
[----:B0-----:R-:W3:Y:S04]  /*4530*/  LDL.64 R86, [R1+0x150] ;  /* 0x0001500001567983 */ /* 0x001ee80000100a00 */
[----:B------:R0:W-:Y:S04]  /*4540*/  STL.64 [R1+0x540], R84 ;  /* 0x0005405401007387 */ /* 0x0001e80000100a00 */
[----:B0-----:R-:W4:Y:S04]  /*4550*/  LDL.64 R84, [R1+0x148] ;  /* 0x0001480001547983 */ /* 0x001f280000100a00 */
[----:B------:R0:W-:Y:S04]  /*4560*/  STL.64 [R1+0x538], R82 ;  /* 0x0005385201007387 */ /* 0x0001e80000100a00 */
[----:B0-----:R-:W3:Y:S01]  /*4570*/  LDL.64 R82, [R1+0x110] ;  /* 0x0001100001527983 */ /* 0x001ee20000100a00 */
[----:B------:R-:W-:-:S03]  /*4580*/  ISETP.GT.AND P2, PT, R0, RZ, PT ;  /* 0x000000ff0000720c */ /* 0x000fc60003f44270 */
[----:B------:R-:W-:Y:S04]  /*4590*/  STL.64 [R1+0x530], R80 ;  /* 0x0005305001007387 */ /* 0x000fe80000100a00 */
[----:B------:R-:W-:Y:S04]  /*45a0*/  STL.64 [R1+0x528], R78 ;  /* 0x0005284e01007387 */ /* 0x000fe80000100a00 */
[----:B------:R-:W-:Y:S04]  /*45b0*/  STL.64 [R1+0x520], R76 ;  /* 0x0005204c01007387 */ /* 0x000fe80000100a00 */
[----:B------:R-:W-:Y:S04]  /*45c0*/  STL.64 [R1+0x518], R74 ;  /* 0x0005184a01007387 */ /* 0x000fe80000100a00 */
[----:B------:R-:W-:Y:S04]  /*45d0*/  STL.64 [R1+0x510], R72 ;  /* 0x0005104801007387 */ /* 0x000fe80000100a00 */
[----:B------:R0:W-:Y:S04]  /*45e0*/  STL.64 [R1+0x508], R70 ;  /* 0x0005084601007387 */ /* 0x0001e80000100a00 */
[----:B------:R-:W-:Y:S04]  /*45f0*/  STL.64 [R1+0x500], R68 ;  /* 0x0005004401007387 */ /* 0x000fe80000100a00 */
[----:B------:R-:W-:Y:S04]  /*4600*/  STL.64 [R1+0x4f8], R66 ;  /* 0x0004f84201007387 */ /* 0x000fe80000100a00 */
[----:B------:R-:W-:Y:S01]  /*4610*/  STL.64 [R1+0x4f0], R64 ;  /* 0x0004f04001007387 */ /* 0x000fe20000100a00 */
[----:B--2---:R-:W-:-:S03]  /*4620*/  IADD3 R6, P1, R10, R2, RZ ;  /* 0x000000020a067210 */ /* 0x004fc60007f3e0ff */
[----:B------:R-:W-:Y:S01]  /*4630*/  STL.64 [R1+0x4e8], R62 ;  /* 0x0004e83e01007387 */ /* 0x000fe20000100a00 */
[----:B---3--:R-:W-:-:S03]  /*4640*/  IADD3 R8, P0, R82, R2, RZ ;  /* 0x0000000252087210 */ /* 0x008fc60007f1e0ff */
[----:B------:R-:W-:Y:S01]  /*4650*/  STL.64 [R1+0x4e0], R60 ;  /* 0x0004e03c01007387 */ /* 0x000fe20000100a00 */
[--C-:B------:R-:W-:Y:S01]  /*4660*/  IMAD.X R7, R11, 0x1, R3.reuse, P1 ;  /* 0x000000010b077824 */ /* 0x100fe200008e0603 */
[----:B------:R-:W-:Y:S01]  /*4670*/  PRMT R18, RZ, 0x7610, R18 ;  /* 0x00007610ff127816 */ /* 0x000fe20000000012 */
[----:B0-----:R-:W0:Y:S01]  /*4680*/  LDC R70, c[0x0][0x23c] ;  /* 0x00008f00ff467b82 */ /* 0x001e220000000800 */
[----:B------:R-:W-:Y:S04]  /*4690*/  STL.64 [R1+0x4d8], R58 ;  /* 0x0004d83a01007387 */ /* 0x000fe80000100a00 */
        /* <DEDUP_REMOVED lines=17> */
[----:B-----5:R-:W-:Y:S04]  /*47b0*/  STL [R1+0x448], R250 ;  /* 0x000448fa01007387 */ /* 0x020fe80000100800 */
[----:B-----5:R1:W-:Y:S04]  /*47c0*/  STL.64 [R1+0x428], R232 ;  /* 0x000428e801007387 */ /* 0x0203e80000100a00 */
[----:B------:R-:W2:Y:S01]  /*47d0*/  LDL.64 R10, [R1+0x158] ;  /* 0x00015800010a7983 */ /* 0x000ea20000100a00 */
[----:B------:R-:W-:Y:S01]  /*47e0*/  IMAD.X R9, R83, 0x1, R3, P0 ;  /* 0x0000000153097824 */ /* 0x000fe200000e0603 */
[----:B------:R-:W-:-:S02]  /*47f0*/  ISETP.GT.AND P3, PT, R0, 0x1, PT ;  /* 0x000000010000780c */ /* 0x000fc40003f64270 */
[----:B------:R-:W3:Y:S01]  /*4800*/  LDL.64 R82, [R1+0x160] ;  /* 0x0001600001527983 */ /* 0x000ee20000100a00 */
[----:B------:R-:W-:-:S03]  /*4810*/  PRMT R19, RZ, 0x7610, R19 ;  /* 0x00007610ff137816 */ /* 0x000fc60000000013 */
[----:B------:R-:W3:Y:S04]  /*4820*/  LDL.64 R80, [R1+0x168] ;  /* 0x0001680001507983 */ /* 0x000ee80000100a00 */
[----:B------:R-:W3:Y:S04]  /*4830*/  LDL.64 R78, [R1+0x170] ;  /* 0x00017000014e7983 */ /* 0x000ee80000100a00 */
[----:B------:R4:W3:Y:S01]  /*4840*/  @P2 LDG.E.U16 R18, desc[UR14][R6.64] ;  /* 0x0000000e06122981 */ /* 0x0008e2000c1e1500 */
[----:B------:R-:W-:-:S03]  /*4850*/  PRMT R22, RZ, 0x7610, R22 ;  /* 0x00007610ff167816 */ /* 0x000fc60000000016 */
[----:B------:R0:W3:Y:S01]  /*4860*/  @P2 LDG.E.U16 R19, desc[UR14][R8.64] ;  /* 0x0000000e08132981 */ /* 0x0000e2000c1e1500 */
[----:B------:R-:W-:Y:S02]  /*4870*/  PRMT R23, RZ, 0x7610, R23 ;  /* 0x00007610ff177816 */ /* 0x000fe40000000017 */
[----:B------:R-:W-:Y:S01]  /*4880*/  PRMT R77, RZ, 0x7610, R77 ;  /* 0x00007610ff4d7816 */ /* 0x000fe2000000004d */
[----:B-1----:R-:W3:Y:S01]  /*4890*/  LDL.64 R232, [R1+0x308] ;  /* 0x0003080001e87983 */ /* 0x002ee20000100a00 */
[----:B----4-:R-:W-:-:S05]  /*48a0*/  IADD3 R6, P1, R84, R2, RZ ;  /* 0x0000000254067210 */ /* 0x010fca0007f3e0ff */
[--C-:B------:R-:W-:Y:S01]  /*48b0*/  IMAD.X R7, R85, 0x1, R3.reuse, P1 ;  /* 0x0000000155077824 */ /* 0x100fe200008e0603 */
[-C--:B0-----:R-:W-:Y:S01]  /*48c0*/  IADD3 R8, P0, R86, R2.reuse, RZ ;  /* 0x0000000256087210 */ /* 0x081fe20007f1e0ff */
[----:B------:R-:W4:Y:S04]  /*48d0*/  LDL.64 R84, [R1+0x1e0] ;  /* 0x0001e00001547983 */ /* 0x000f280000100a00 */
[----:B------:R2:W4:Y:S01]  /*48e0*/  @P3 LDG.E.U16 R22, desc[UR14][R6.64] ;  /* 0x0000000e06163981 */ /* 0x000522000c1e1500 */
[----:B------:R-:W-:Y:S01]  /*48f0*/  IMAD.X R9, R87, 0x1, R3, P0 ;  /* 0x0000000157097824 */ /* 0x000fe200000e0603 */
[----:B------:R-:W-:Y:S02]  /*4900*/  ISETP.GT.AND P2, PT, R0, 0x2, PT ;  /* 0x000000020000780c */ /* 0x000fe40003f44270 */
[----:B------:R-:W-:Y:S01]  /*4910*/  PRMT R76, RZ, 0x7610, R76 ;  /* 0x00007610ff4c7816 */ /* 0x000fe2000000004c */
[----:B------:R-:W4:Y:S04]  /*4920*/  LDL.64 R86, [R1+0x228] ;  /* 0x0002280001567983 */ /* 0x000f280000100a00 */
[----:B------:R3:W4:Y:S01]  /*4930*/  @P3 LDG.E.U16 R23, desc[UR14][R8.64] ;  /* 0x0000000e08173981 */ /* 0x000722000c1e1500 */
[----:B--2---:R-:W-:-:S05]  /*4940*/  IADD3 R6, P1, R10, R2, RZ ;  /* 0x000000020a067210 */ /* 0x004fca0007f3e0ff */
[----:B------:R-:W-:Y:S02]  /*4950*/  IMAD.X R7, R11, 0x1, R3, P1 ;  /* 0x000000010b077824 */ /* 0x000fe400008e0603 */
[----:B------:R-:W2:Y:S01]  /*4960*/  LDL.64 R10, [R1+0x178] ;  /* 0x00017800010a7983 */ /* 0x000ea20000100a00 */
[----:B---3--:R-:W-:-:S03]  /*4970*/  IADD3 R8, P0, R82, R2, RZ ;  /* 0x0000000252087210 */ /* 0x008fc60007f1e0ff */
[----:B------:R0:W3:Y:S02]  /*4980*/  @P2 LDG.E.U16 R77, desc[UR14][R6.64] ;  /* 0x0000000e064d2981 */ /* 0x0000e4000c1e1500 */
[----:B------:R-:W-:Y:S02]  /*4990*/  IMAD.X R9, R83, 0x1, R3, P0 ;  /* 0x0000000153097824 */ /* 0x000fe400000e0603 */
[----:B------:R-:W4:Y:S04]  /*49a0*/  LDL.64 R82, [R1+0x180] ;  /* 0x0001800001527983 */ /* 0x000f280000100a00 */
[----:B------:R1:W3:Y:S01]  /*49b0*/  @P2 LDG.E.U16 R76, desc[UR14][R8.64] ;  /* 0x0000000e084c2981 */ /* 0x0002e2000c1e1500 */
[----:B0-----:R-:W-:-:S05]  /*49c0*/  IADD3 R6, P1, R80, R2, RZ ;  /* 0x0000000250067210 */ /* 0x001fca0007f3e0ff */
[----:B------:R-:W-:Y:S02]  /*49d0*/  IMAD.X R7, R81, 0x1, R3, P1 ;  /* 0x0000000151077824 */ /* 0x000fe400008e0603 */
[----:B------:R-:W3:Y:S01]  /*49e0*/  LDL.64 R80, [R1+0x188] ;  /* 0x0001880001507983 */ /* 0x000ee20000100a00 */
[----:B-1----:R-:W-:-:S05]  /*49f0*/  IADD3 R8, P0, R78, R2, RZ ;  /* 0x000000024e087210 */ /* 0x002fca0007f1e0ff */
[----:B------:R-:W-:Y:S02]  /*4a00*/  IMAD.X R9, R79, 0x1, R3, P0 ;  /* 0x000000014f097824 */ /* 0x000fe400000e0603 */
[----:B------:R-:W3:Y:S01]  /*4a10*/  LDL.64 R78, [R1+0x190] ;  /* 0x00019000014e7983 */ /* 0x000ee20000100a00 */
[----:B------:R-:W-:Y:S02]  /*4a20*/  ISETP.GT.AND P3, PT, R0, 0x3, PT ;  /* 0x000000030000780c */ /* 0x000fe40003f64270 */
[----:B------:R-:W-:Y:S02]  /*4a30*/  PRMT R73, RZ, 0x7610, R73 ;  /* 0x00007610ff497816 */ /* 0x000fe40000000049 */
[----:B------:R-:W-:-:S09]  /*4a40*/  PRMT R69, RZ, 0x7610, R69 ;  /* 0x00007610ff457816 */ /* 0x000fd20000000045 */
[----:B------:R2:W3:Y:S01]  /*4a50*/  @P3 LDG.E.U16 R73, desc[UR14][R6.64] ;  /* 0x0000000e06493981 */ /* 0x0004e2000c1e1500 */
[----:B------:R-:W-:-:S03]  /*4a60*/  ISETP.GT.AND P2, PT, R0, 0x4, PT ;  /* 0x000000040000780c */ /* 0x000fc60003f44270 */
[----:B------:R4:W3:Y:S01]  /*4a70*/  @P3 LDG.E.U16 R69, desc[UR14][R8.64] ;  /* 0x0000000e08453981 */ /* 0x0008e2000c1e1500 */
[----:B------:R-:W-:Y:S02]  /*4a80*/  PRMT R62, RZ, 0x7610, R62 ;  /* 0x00007610ff3e7816 */ /* 0x000fe4000000003e */
[----:B------:R-:W-:Y:S02]  /*4a90*/  PRMT R61, RZ, 0x7610, R61 ;  /* 0x00007610ff3d7816 */ /* 0x000fe4000000003d */
[----:B--2---:R-:W-:-:S05]  /*4aa0*/  IADD3 R6, P1, R10, R2, RZ ;  /* 0x000000020a067210 */ /* 0x004fca0007f3e0ff */
[----:B------:R-:W-:Y:S02]  /*4ab0*/  IMAD.X R7, R11, 0x1, R3, P1 ;  /* 0x000000010b077824 */ /* 0x000fe400008e0603 */
[----:B------:R-:W2:Y:S01]  /*4ac0*/  LDL.64 R10, [R1+0x198] ;  /* 0x00019800010a7983 */ /* 0x000ea20000100a00 */
[----:B----4-:R-:W-:-:S03]  /*4ad0*/  IADD3 R8, P0, R82, R2, RZ ;  /* 0x0000000252087210 */ /* 0x010fc60007f1e0ff */
[----:B------:R3:W4:Y:S02]  /*4ae0*/  @P2 LDG.E.U16 R62, desc[UR14][R6.64] ;  /* 0x0000000e063e2981 */ /* 0x000724000c1e1500 */
[----:B------:R-:W-:Y:S02]  /*4af0*/  IMAD.X R9, R83, 0x1, R3, P0 ;  /* 0x0000000153097824 */ /* 0x000fe400000e0603 */
[----:B------:R-:W4:Y:S04]  /*4b00*/  LDL.64 R82, [R1+0x1a0] ;  /* 0x0001a00001527983 */ /* 0x000f280000100a00 */
[----:B------:R0:W4:Y:S01]  /*4b10*/  @P2 LDG.E.U16 R61, desc[UR14][R8.64] ;  /* 0x0000000e083d2981 */ /* 0x000122000c1e1500 */
[----:B---3--:R-:W-:-:S05]  /*4b20*/  IADD3 R6, P1, R80, R2, RZ ;  /* 0x0000000250067210 */ /* 0x008fca0007f3e0ff */
[----:B------:R-:W-:Y:S02]  /*4b30*/  IMAD.X R7, R81, 0x1, R3, P1 ;  /* 0x0000000151077824 */ /* 0x000fe400008e0603 */
[----:B------:R-:W3:Y:S01]  /*4b40*/  LDL.64 R80, [R1+0x1a8] ;  /* 0x0001a80001507983 */ /* 0x000ee20000100a00 */
[----:B0-----:R-:W-:-:S05]  /*4b50*/  IADD3 R8, P0, R78, R2, RZ ;  /* 0x000000024e087210 */ /* 0x001fca0007f1e0ff */
        /* <DEDUP_REMOVED lines=46> */
[C---:B------:R-:W-:Y:S02]  /*4e40*/  ISETP.GT.AND P3, PT, R0.reuse, 0x9, PT ;  /* 0x000000090000780c */ /* 0x040fe40003f64270 */
[----:B------:R-:W-:Y:S02]  /*4e50*/  PRMT R20, RZ, 0x7610, R20 ;  /* 0x00007610ff147816 */ /* 0x000fe40000000014 */
[----:B------:R-:W-:Y:S02]  /*4e60*/  ISETP.GT.AND P2, PT, R0, 0xa, PT ;  /* 0x0000000a0000780c */ /* 0x000fe40003f44270 */
[----:B------:R-:W-:-:S07]  /*4e70*/  PRMT R75, RZ, 0x7610, R75 ;  /* 0x00007610ff4b7816 */ /* 0x000fce000000004b */
[----:B------:R-:W3:Y:S01]  /*4e80*/  @P3 LDG.E.U16 R20, desc[UR14][R6.64] ;  /* 0x0000000e06143981 */ /* 0x000ee2000c1e1500 */
[----:B------:R-:W-:-:S06]  /*4e90*/  PRMT R21, RZ, 0x7610, R21 ;  /* 0x00007610ff157816 */ /* 0x000fcc0000000015 */
[----:B------:R0:W3:Y:S01]  /*4ea0*/  @P3 LDG.E.U16 R21, desc[UR14][R8.64] ;  /* 0x0000000e08153981 */ /* 0x0000e2000c1e1500 */
[----:B------:R-:W-:Y:S02]  /*4eb0*/  PRMT R72, RZ, 0x7610, R72 ;  /* 0x00007610ff487816 */ /* 0x000fe40000000048 */
[----:B0-----:R-:W-:Y:S02]  /*4ec0*/  IADD3 R8, P0, R84, R2, RZ ;  /* 0x0000000254087210 */ /* 0x001fe40007f1e0ff */
[----:B------:R-:W-:-:S03]  /*4ed0*/  ISETP.GT.AND P3, PT, R0, 0xb, PT ;  /* 0x0000000b0000780c */ /* 0x000fc60003f64270 */
[----:B------:R-:W-:Y:S01]  /*4ee0*/  IMAD.X R9, R85, 0x1, R3, P0 ;  /* 0x0000000155097824 */ /* 0x000fe200000e0603 */
[----:B------:R-:W-:Y:S01]  /*4ef0*/  PRMT R68, RZ, 0x7610, R68 ;  /* 0x00007610ff447816 */ /* 0x000fe20000000044 */
[----:B------:R-:W3:Y:S04]  /*4f00*/  LDL.64 R84, [R1+0x218] ;  /* 0x0002180001547983 */ /* 0x000ee80000100a00 */
[----:B------:R-:W3:Y:S01]  /*4f10*/  @P2 LDG.E.U16 R72, desc[UR14][R8.64] ;  /* 0x0000000e08482981 */ /* 0x000ee2000c1e1500 */
[----:B--2---:R-:W-:-:S05]  /*4f20*/  IADD3 R6, P1, R10, R2, RZ ;  /* 0x000000020a067210 */ /* 0x004fca0007f3e0ff */
[----:B------:R-:W-:Y:S02]  /*4f30*/  IMAD.X R7, R11, 0x1, R3, P1 ;  /* 0x000000010b077824 */ /* 0x000fe400008e0603 */
[----:B------:R-:W2:Y:S04]  /*4f40*/  LDL.64 R10, [R1+0x200] ;  /* 0x00020000010a7983 */ /* 0x000ea80000100a00 */
[----:B------:R4:W2:Y:S02]  /*4f50*/  @P2 LDG.E.U16 R75, desc[UR14][R6.64] ;  /* 0x0000000e064b2981 */ /* 0x0008a4000c1e1500 */
[----:B----4-:R-:W-:-:S05]  /*4f60*/  IADD3 R6, P1, R82, R2, RZ ;  /* 0x0000000252067210 */ /* 0x010fca0007f3e0ff */
[----:B------:R-:W-:Y:S02]  /*4f70*/  IMAD.X R7, R83, 0x1, R3, P1 ;  /* 0x0000000153077824 */ /* 0x000fe400008e0603 */
[----:B------:R-:W4:Y:S01]  /*4f80*/  LDL.64 R82, [R1+0x208] ;  /* 0x0002080001527983 */ /* 0x000f220000100a00 */
[----:B---3--:R-:W-:-:S03]  /*4f90*/  IADD3 R8, P0, R80, R2, RZ ;  /* 0x0000000250087210 */ /* 0x008fc60007f1e0ff */
[----:B------:R0:W3:Y:S02]  /*4fa0*/  @P3 LDG.E.U16 R68, desc[UR14][R6.64] ;  /* 0x0000000e06443981 */ /* 0x0000e4000c1e1500 */
[----:B------:R-:W-:Y:S02]  /*4fb0*/  IMAD.X R9, R81, 0x1, R3, P0 ;  /* 0x0000000151097824 */ /* 0x000fe400000e0603 */
[----:B------:R-:W3:Y:S01]  /*4fc0*/  LDL.64 R80, [R1+0x210] ;  /* 0x0002100001507983 */ /* 0x000ee20000100a00 */
[----:B0-----:R-:W-:-:S05]  /*4fd0*/  IADD3 R6, P1, R78, R2, RZ ;  /* 0x000000024e067210 */ /* 0x001fca0007f3e0ff */
[----:B------:R-:W-:Y:S02]  /*4fe0*/  IMAD.X R7, R79, 0x1, R3, P1 ;  /* 0x000000014f077824 */ /* 0x000fe400008e0603 */
[----:B------:R-:W3:Y:S01]  /*4ff0*/  LDL.64 R78, [R1+0x220] ;  /* 0x00022000014e7983 */ /* 0x000ee20000100a00 */
[----:B------:R-:W-:Y:S02]  /*5000*/  ISETP.GT.AND P2, PT, R0, 0xc, PT ;  /* 0x0000000c0000780c */ /* 0x000fe40003f44270 */
[----:B------:R-:W-:Y:S02]  /*5010*/  PRMT R60, RZ, 0x7610, R60 ;  /* 0x00007610ff3c7816 */ /* 0x000fe4000000003c */
[----:B------:R-:W-:-:S06]  /*5020*/  PRMT R67, RZ, 0x7610, R67 ;  /* 0x00007610ff437816 */ /* 0x000fcc0000000043 */
[----:B------:R2:W3:Y:S04]  /*5030*/  @P3 LDG.E.U16 R67, desc[UR14][R8.64] ;  /* 0x0000000e08433981 */ /* 0x0004e8000c1e1500 */
[----:B------:R4:W3:Y:S01]  /*5040*/  @P2 LDG.E.U16 R60, desc[UR14][R6.64] ;  /* 0x0000000e063c2981 */ /* 0x0008e2000c1e1500 */
[----:B------:R-:W-:Y:S02]  /*5050*/  ISETP.GT.AND P3, PT, R0, 0xd, PT ;  /* 0x0000000d0000780c */ /* 0x000fe40003f64270 */
[----:B------:R-:W-:Y:S02]  /*5060*/  PRMT R52, RZ, 0x7610, R52 ;  /* 0x00007610ff347816 */ /* 0x000fe40000000034 */
[----:B--2---:R-:W-:-:S05]  /*5070*/  IADD3 R8, P0, R10, R2, RZ ;  /* 0x000000020a087210 */ /* 0x004fca0007f1e0ff */
[----:B------:R-:W-:Y:S01]  /*5080*/  IMAD.X R9, R11, 0x1, R3, P0 ;  /* 0x000000010b097824 */ /* 0x000fe200000e0603 */
[----:B----4-:R-:W-:-:S05]  /*5090*/  IADD3 R6, P1, R82, R2, RZ ;  /* 0x0000000252067210 */ /* 0x010fca0007f3e0ff */
[----:B------:R-:W-:Y:S02]  /*50a0*/  IMAD.X R7, R83, 0x1, R3, P1 ;  /* 0x0000000153077824 */ /* 0x000fe400008e0603 */
[----:B------:R-:W2:Y:S01]  /*50b0*/  LDL.64 R82, [R1+0x230] ;  /* 0x0002300001527983 */ /* 0x000ea20000100a00 */
[----:B---3--:R-:W-:-:S03]  /*50c0*/  IADD3 R10, P0, R80, R2, RZ ;  /* 0x00000002500a7210 */ /* 0x008fc60007f1e0ff */
[----:B------:R0:W3:Y:S02]  /*50d0*/  @P3 LDG.E.U16 R52, desc[UR14][R6.64] ;  /* 0x0000000e06343981 */ /* 0x0000e4000c1e1500 */
[----:B------:R-:W-:Y:S02]  /*50e0*/  IMAD.X R11, R81, 0x1, R3, P0 ;  /* 0x00000001510b7824 */ /* 0x000fe400000e0603 */
[----:B------:R-:W4:Y:S01]  /*50f0*/  LDL.64 R80, [R1+0x238] ;  /* 0x0002380001507983 */ /* 0x000f220000100a00 */
[----:B0-----:R-:W-:-:S05]  /*5100*/  IADD3 R6, P0, R78, R2, RZ ;  /* 0x000000024e067210 */ /* 0x001fca0007f1e0ff */
[----:B------:R-:W-:Y:S02]  /*5110*/  IMAD.X R7, R79, 0x1, R3, P0 ;  /* 0x000000014f077824 */ /* 0x000fe400000e0603 */
[----:B------:R-:W3:Y:S01]  /*5120*/  LDL.64 R78, [R1+0x240] ;  /* 0x00024000014e7983 */ /* 0x000ee20000100a00 */
[----:B------:R-:W-:-:S06]  /*5130*/  PRMT R59, RZ, 0x7610, R59 ;  /* 0x00007610ff3b7816 */ /* 0x000fcc000000003b */
[----:B------:R0:W3:Y:S01]  /*5140*/  @P2 LDG.E.U16 R59, desc[UR14][R8.64] ;  /* 0x0000000e083b2981 */ /* 0x0000e2000c1e1500 */
[----:B------:R-:W-:Y:S02]  /*5150*/  ISETP.GT.AND P2, PT, R0, 0xe, PT ;  /* 0x0000000e0000780c */ /* 0x000fe40003f44270 */
[----:B------:R-:W-:Y:S02]  /*5160*/  PRMT R44, RZ, 0x7610, R44 ;  /* 0x00007610ff2c7816 */ /* 0x000fe4000000002c */
[----:B------:R-:W-:Y:S02]  /*5170*/  PRMT R43, RZ, 0x7610, R43 ;  /* 0x00007610ff2b7816 */ /* 0x000fe4000000002b */
[----:B0-----:R-:W-:Y:S02]  /*5180*/  IADD3 R8, P1, R84, R2, RZ ;  /* 0x0000000254087210 */ /* 0x001fe40007f3e0ff */
[----:B------:R-:W-:-:S05]  /*5190*/  PRMT R51, RZ, 0x7610, R51 ;  /* 0x00007610ff337816 */ /* 0x000fca0000000033 */
[----:B------:R-:W3:Y:S01]  /*51a0*/  @P2 LDG.E.U16 R43, desc[UR14][R6.64] ;  /* 0x0000000e062b2981 */ /* 0x000ee2000c1e1500 */
[----:B------:R-:W-:-:S03]  /*51b0*/  IMAD.X R9, R85, 0x1, R3, P1 ;  /* 0x0000000155097824 */ /* 0x000fc600008e0603 */
[----:B------:R-:W3:Y:S04]  /*51c0*/  LDL.64 R84, [R1+0x248] ;  /* 0x0002480001547983 */ /* 0x000ee80000100a00 */
[----:B------:R-:W3:Y:S04]  /*51d0*/  @P2 LDG.E.U16 R44, desc[UR14][R8.64] ;  /* 0x0000000e082c2981 */ /* 0x000ee8000c1e1500 */
[----:B------:R0:W3:Y:S01]  /*51e0*/  @P3 LDG.E.U16 R51, desc[UR14][R10.64] ;  /* 0x0000000e0a333981 */ /* 0x0000e2000c1e1500 */
[----:B------:R-:W-:Y:S02]  /*51f0*/  ISETP.GT.AND P3, PT, R0, 0xf, PT ;  /* 0x0000000f0000780c */ /* 0x000fe40003f64270 */
[----:B0-----:R-:W-:-:S05]  /*5200*/  IADD3 R10, P1, R86, R2, RZ ;  /* 0x00000002560a7210 */ /* 0x001fca0007f3e0ff */
[----:B------:R-:W-:Y:S01]  /*5210*/  IMAD.X R11, R87, 0x1, R3, P1 ;  /* 0x00000001570b7824 */ /* 0x000fe200008e0603 */
[----:B------:R-:W-:Y:S01]  /*5220*/  PRMT R35, RZ, 0x7610, R35 ;  /* 0x00007610ff237816 */ /* 0x000fe20000000023 */
[----:B------:R-:W3:Y:S01]  /*5230*/  LDL.64 R86, [R1+0x310] ;  /* 0x0003100001567983 */ /* 0x000ee20000100a00 */
[----:B--2---:R-:W-:-:S05]  /*5240*/  IADD3 R6, P2, R82, R2, RZ ;  /* 0x0000000252067210 */ /* 0x004fca0007f5e0ff */
[----:B------:R-:W-:Y:S02]  /*5250*/  IMAD.X R7, R83, 0x1, R3, P2 ;  /* 0x0000000153077824 */ /* 0x000fe400010e0603 */
[----:B------:R-:W2:Y:S01]  /*5260*/  LDL.64 R82, [R1+0x250] ;  /* 0x0002500001527983 */ /* 0x000ea20000100a00 */
[----:B----4-:R-:W-:-:S03]  /*5270*/  IADD3 R8, P1, R80, R2, RZ ;  /* 0x0000000250087210 */ /* 0x010fc60007f3e0ff */
[----:B------:R3:W4:Y:S02]  /*5280*/  @P3 LDG.E.U16 R35, desc[UR14][R6.64] ;  /* 0x0000000e06233981 */ /* 0x000724000c1e1500 */
[----:B------:R-:W-:Y:S02]  /*5290*/  IMAD.X R9, R81, 0x1, R3, P1 ;  /* 0x0000000151097824 */ /* 0x000fe400008e0603 */
[----:B------:R-:W4:Y:S01]  /*52a0*/  LDL.64 R80, [R1+0x258] ;  /* 0x0002580001507983 */ /* 0x000f220000100a00 */
[----:B---3--:R-:W-:-:S05]  /*52b0*/  IADD3 R6, P2, R78, R2, RZ ;  /* 0x000000024e067210 */ /* 0x008fca0007f5e0ff */
[----:B------:R-:W-:Y:S02]  /*52c0*/  IMAD.X R7, R79, 0x1, R3, P2 ;  /* 0x000000014f077824 */ /* 0x000fe400010e0603 */
[----:B------:R-:W3:Y:S01]  /*52d0*/  LDL.64 R78, [R1+0x260] ;  /* 0x00026000014e7983 */ /* 0x000ee20000100a00 */
[----:B------:R-:W-:Y:S02]  /*52e0*/  PRMT R36, RZ, 0x7610, R36 ;  /* 0x00007610ff247816 */ /* 0x000fe40000000024 */
[----:B------:R-:W-:-:S04]  /*52f0*/  ISETP.GT.AND P0, PT, R0, 0x10, PT ;  /* 0x000000100000780c */ /* 0x000fc80003f04270 */
[----:B------:R0:W3:Y:S01]  /*5300*/  @P3 LDG.E.U16 R36, desc[UR14][R10.64] ;  /* 0x0000000e0a243981 */ /* 0x0000e2000c1e1500 */
[----:B------:R-:W-:Y:S02]  /*5310*/  PRMT R13, RZ, 0x7610, R13 ;  /* 0x00007610ff0d7816 */ /* 0x000fe4000000000d */
[----:B------:R-:W-:-:S06]  /*5320*/  PRMT R12, RZ, 0x7610, R12 ;  /* 0x00007610ff0c7816 */ /* 0x000fcc000000000c */
[----:B------:R2:W3:Y:S01]  /*5330*/  @P0 LDG.E.U16 R13, desc[UR14][R8.64] ;  /* 0x0000000e080d0981 */ /* 0x0004e2000c1e1500 */
[----:B0-----:R-:W-:-:S03]  /*5340*/  IADD3 R10, P1, R84, R2, RZ ;  /* 0x00000002540a7210 */ /* 0x001fc60007f3e0ff */
[----:B------:R4:W3:Y:S02]  /*5350*/  @P0 LDG.E.U16 R12, desc[UR14][R6.64] ;  /* 0x0000000e060c0981 */ /* 0x0008e4000c1e1500 */
[----:B------:R-:W-:Y:S02]  /*5360*/  IMAD.X R11, R85, 0x1, R3, P1 ;  /* 0x00000001550b7824 */ /* 0x000fe400008e0603 */
[----:B------:R-:W3:Y:S01]  /*5370*/  LDL.64 R84, [R1+0x268] ;  /* 0x0002680001547983 */ /* 0x000ee20000100a00 */
[----:B------:R-:W-:Y:S02]  /*5380*/  ISETP.GT.AND P1, PT, R0, 0x12, PT ;  /* 0x000000120000780c */ /* 0x000fe40003f24270 */
[----:B------:R-:W-:Y:S02]  /*5390*/  PRMT R71, RZ, 0x7610, R71 ;  /* 0x00007610ff477816 */ /* 0x000fe40000000047 */
[----:B--2---:R-:W-:-:S05]  /*53a0*/  IADD3 R8, P0, R82, R2, RZ ;  /* 0x0000000252087210 */ /* 0x004fca0007f1e0ff */
[----:B------:R-:W-:Y:S02]  /*53b0*/  IMAD.X R9, R83, 0x1, R3, P0 ;  /* 0x0000000153097824 */ /* 0x000fe400000e0603 */
[----:B------:R-:W2:Y:S01]  /*53c0*/  LDL.64 R82, [R1+0x270] ;  /* 0x0002700001527983 */ /* 0x000ea20000100a00 */
[----:B----4-:R-:W-:-:S05]  /*53d0*/  IADD3 R6, P0, R80, R2, RZ ;  /* 0x0000000250067210 */ /* 0x010fca0007f1e0ff */
[----:B------:R-:W-:Y:S02]  /*53e0*/  IMAD.X R7, R81, 0x1, R3, P0 ;  /* 0x0000000151077824 */ /* 0x000fe400000e0603 */
[----:B------:R-:W4:Y:S04]  /*53f0*/  LDL.64 R80, [R1+0x278] ;  /* 0x0002780001507983 */ /* 0x000f280000100a00 */
[----:B------:R3:W4:Y:S02]  /*5400*/  @P1 LDG.E.U16 R71, desc[UR14][R6.64] ;  /* 0x0000000e06471981 */ /* 0x000724000c1e1500 */
[----:B---3--:R-:W-:-:S05]  /*5410*/  IADD3 R6, P0, R78, R2, RZ ;  /* 0x000000024e067210 */ /* 0x008fca0007f1e0ff */
[----:B------:R-:W-:Y:S02]  /*5420*/  IMAD.X R7, R79, 0x1, R3, P0 ;  /* 0x000000014f077824 */ /* 0x000fe400000e0603 */
[----:B------:R-:W3:Y:S01]  /*5430*/  LDL.64 R78, [R1+0x280] ;  /* 0x00028000014e7983 */ /* 0x000ee20000100a00 */
[----:B------:R-:W-:-:S06]  /*5440*/  PRMT R74, RZ, 0x7610, R74 ;  /* 0x00007610ff4a7816 */ /* 0x000fcc000000004a */
[----:B------:R0:W3:Y:S01]  /*5450*/  @P1 LDG.E.U16 R74, desc[UR14][R6.64] ;  /* 0x0000000e064a1981 */ /* 0x0000e2000c1e1500 */
[----:B------:R-:W-:Y:S02]  /*5460*/  ISETP.GT.AND P1, PT, R0, 0x13, PT ;  /* 0x000000130000780c */ /* 0x000fe40003f24270 */
[----:B------:R-:W-:Y:S02]  /*5470*/  PRMT R56, RZ, 0x7610, R56 ;  /* 0x00007610ff387816 */ /* 0x000fe40000000038 */
[----:B0-----:R-:W-:-:S05]  /*5480*/  IADD3 R6, P0, R84, R2, RZ ;  /* 0x0000000254067210 */ /* 0x001fca0007f1e0ff */
[----:B------:R-:W-:Y:S02]  /*5490*/  IMAD.X R7, R85, 0x1, R3, P0 ;  /* 0x0000000155077824 */ /* 0x000fe400000e0603 */
[----:B------:R-:W3:Y:S04]  /*54a0*/  LDL.64 R84, [R1+0x288] ;  /* 0x0002880001547983 */ /* 0x000ee80000100a00 */
[----:B------:R2:W3:Y:S01]  /*54b0*/  @P1 LDG.E.U16 R56, desc[UR14][R6.64] ;  /* 0x0000000e06381981 */ /* 0x0004e2000c1e1500 */
[----:B------:R-:W-:Y:S02]  /*54c0*/  PRMT R66, RZ, 0x7610, R66 ;  /* 0x00007610ff427816 */ /* 0x000fe40000000042 */
[----:B------:R-:W-:Y:S02]  /*54d0*/  PRMT R48, RZ, 0x7610, R48 ;  /* 0x00007610ff307816 */ /* 0x000fe40000000030 */
[----:B--2---:R-:W-:-:S05]  /*54e0*/  IADD3 R6, P0, R82, R2, RZ ;  /* 0x0000000252067210 */ /* 0x004fca0007f1e0ff */
[----:B------:R-:W-:Y:S02]  /*54f0*/  IMAD.X R7, R83, 0x1, R3, P0 ;  /* 0x0000000153077824 */ /* 0x000fe400000e0603 */
[----:B------:R-:W2:Y:S04]  /*5500*/  LDL.64 R82, [R1+0x290] ;  /* 0x0002900001527983 */ /* 0x000ea80000100a00 */
[----:B------:R4:W2:Y:S01]  /*5510*/  @P1 LDG.E.U16 R66, desc[UR14][R6.64] ;  /* 0x0000000e06421981 */ /* 0x0008a2000c1e1500 */
[----:B------:R-:W-:Y:S02]  /*5520*/  ISETP.GT.AND P1, PT, R0, 0x14, PT ;  /* 0x000000140000780c */ /* 0x000fe40003f24270 */
        /* <DEDUP_REMOVED lines=36> */
[----:B------:R-:W3:Y:S01]  /*5770*/  @P1 LDG.E.U16 R34, desc[UR14][R6.64] ;  /* 0x0000000e06221981 */ /* 0x000ee2000c1e1500 */
[----:B------:R-:W-:Y:S02]  /*5780*/  ISETP.GT.AND P3, PT, R0, 0x11, PT ;  /* 0x000000110000780c */ /* 0x000fe40003f64270 */
[----:B------:R-:W-:Y:S02]  /*5790*/  PRMT R33, RZ, 0x7610, R33 ;  /* 0x00007610ff217816 */ /* 0x000fe40000000021 */
[----:B------:R-:W-:-:S09]  /*57a0*/  PRMT R17, RZ, 0x7610, R17 ;  /* 0x00007610ff117816 */ /* 0x000fd20000000011 */
[----:B------:R0:W3:Y:S02]  /*57b0*/  @P3 LDG.E.U16 R17, desc[UR14][R8.64] ;  /* 0x0000000e08113981 */ /* 0x0000e4000c1e1500 */
[----:B0-----:R-:W-:Y:S02]  /*57c0*/  PRMT R8, RZ, 0x7610, R8 ;  /* 0x00007610ff087816 */ /* 0x001fe40000000008 */
        /* <DEDUP_REMOVED lines=12> */
[----:B------:R-:W-:Y:S02]  /*5890*/  PRMT R9, RZ, 0x7610, R9 ;  /* 0x00007610ff097816 */ /* 0x000fe40000000009 */
[----:B------:R-:W-:-:S04]  /*58a0*/  PRMT R16, RZ, 0x7610, R16 ;  /* 0x00007610ff107816 */ /* 0x000fc80000000010 */
[----:B------:R0:W3:Y:S01]  /*58b0*/  @P1 LDG.E.U16 R9, desc[UR14][R6.64] ;  /* 0x0000000e06091981 */ /* 0x0000e2000c1e1500 */
[----:B------:R-:W-:-:S03]  /*58c0*/  ISETP.GT.AND P1, PT, R0, 0x19, PT ;  /* 0x000000190000780c */ /* 0x000fc60003f24270 */
[----:B------:R1:W3:Y:S01]  /*58d0*/  @P3 LDG.E.U16 R16, desc[UR14][R10.64] ;  /* 0x0000000e0a103981 */ /* 0x0002e2000c1e1500 */
[----:B0-----:R-:W-:Y:S02]  /*58e0*/  IADD3 R6, P0, R84, R2, RZ ;  /* 0x0000000254067210 */ /* 0x001fe40007f1e0ff */
[----:B-1----:R-:W-:-:S03]  /*58f0*/  PRMT R10, RZ, 0x7610, R10 ;  /* 0x00007610ff0a7816 */ /* 0x002fc6000000000a */
        /* <DEDUP_REMOVED lines=44> */
[----:B------:R-:W-:-:S05]  /*5bc0*/  IMAD.X R7, R233, 0x1, R3, P0 ;  /* 0x00000001e9077824 */ /* 0x000fca00000e0603 */
[----:B------:R0:W3:Y:S01]  /*5bd0*/  @P1 LDG.E.U16 R49, desc[UR14][R6.64] ;  /* 0x0000000e06311981 */ /* 0x0000e2000c1e1500 */
[----:B------:R-:W-:Y:S02]  /*5be0*/  PRMT R47, RZ, 0x7610, R47 ;  /* 0x00007610ff2f7816 */ /* 0x000fe4000000002f */
[----:B0-----:R-:W-:-:S05]  /*5bf0*/  IADD3 R6, P0, R86, R2, RZ ;  /* 0x0000000256067210 */ /* 0x001fca0007f1e0ff */
[----:B------:R-:W-:-:S05]  /*5c00*/  IMAD.X R7, R87, 0x1, R3, P0 ;  /* 0x0000000157077824 */ /* 0x000fca00000e0603 */
[----:B------:R0:W3:Y:S01]  /*5c10*/  @P1 LDG.E.U16 R47, desc[UR14][R6.64] ;  /* 0x0000000e062f1981 */ /* 0x0000e2000c1e1500 */
[----:B------:R-:W-:Y:S02]  /*5c20*/  ISETP.GT.AND P1, PT, R0, 0x1e, PT ;  /* 0x0000001e0000780c */ /* 0x000fe40003f24270 */
[----:B------:R-:W-:Y:S02]  /*5c30*/  PRMT R41, RZ, 0x7610, R41 ;  /* 0x00007610ff297816 */ /* 0x000fe40000000029 */
[----:B0-----:R-:W-:-:S05]  /*5c40*/  IADD3 R6, P0, R84, R2, RZ ;  /* 0x0000000254067210 */ /* 0x001fca0007f1e0ff */
[----:B------:R-:W-:-:S05]  /*5c50*/  IMAD.X R7, R85, 0x1, R3, P0 ;  /* 0x0000000155077824 */ /* 0x000fca00000e0603 */
[----:B------:R2:W3:Y:S01]  /*5c60*/  @P1 LDG.E.U16 R41, desc[UR14][R6.64] ;  /* 0x0000000e06291981 */ /* 0x0004e2000c1e1500 */
[----:B------:R-:W-:Y:S01]  /*5c70*/  PRMT R39, RZ, 0x7610, R39 ;  /* 0x00007610ff277816 */ /* 0x000fe20000000027 */
[----:B------:R-:W0:Y:S01]  /*5c80*/  S2R R64, SR_TID.X ;  /* 0x0000000000407919 */ /* 0x000e220000002100 */
[----:B------:R-:W-:Y:S02]  /*5c90*/  PRMT R32, RZ, 0x7610, R32 ;  /* 0x00007610ff207816 */ /* 0x000fe40000000020 */
[----:B------:R-:W-:Y:S01]  /*5ca0*/  PRMT R30, RZ, 0x7610, R30 ;  /* 0x00007610ff1e7816 */ /* 0x000fe2000000001e */
[----:B------:R1:W-:Y:S01]  /*5cb0*/  STL.64 [R1+0x430], R2 ;  /* 0x0004300201007387 */ /* 0x0003e20000100a00 */
[----:B------:R-:W-:Y:S02]  /*5cc0*/  PRMT R29, RZ, 0x7610, R29 ;  /* 0x00007610ff1d7816 */ /* 0x000fe4000000001d */
[----:B------:R-:W-:Y:S02]  /*5cd0*/  PRMT R137, RZ, 0x7610, R137 ;  /* 0x00007610ff897816 */ /* 0x000fe40000000089 */
[----:B0-----:R-:W-:-:S04]  /*5ce0*/  LOP3.LUT R64, R64, 0x1f, RZ, 0xc0, !PT ;  /* 0x0000001f40407812 */ /* 0x001fc800078ec0ff */
[C---:B------:R-:W-:Y:S01]  /*5cf0*/  ISETP.GE.AND P2, PT, R64.reuse, R0, PT ;  /* 0x000000004000720c */ /* 0x040fe20003f46270 */
[----:B------:R-:W-:Y:S02]  /*5d00*/  IMAD R70, R64, R70, RZ ;  /* 0x0000004640467224 */ /* 0x000fe400078e02ff */
[----:B------:R-:W-:Y:S02]  /*5d10*/  IMAD.MOV.U32 R232, RZ, RZ, R223 ;  /* 0x000000ffffe87224 */ /* 0x000fe400078e00df */
[----:B------:R-:W-:Y:S01]  /*5d20*/  IMAD.MOV.U32 R233, RZ, RZ, R222 ;  /* 0x000000ffffe97224 */ /* 0x000fe200078e00de */
[----:B------:R-:W-:Y:S02]  /*5d30*/  LOP3.LUT R64, R4, 0x10, RZ, 0x3c, !PT ;  /* 0x0000001004407812 */ /* 0x000fe400078e3cff */
[----:B--2---:R-:W-:-:S05]  /*5d40*/  IADD3 R6, P0, R82, R2, RZ ;  /* 0x0000000252067210 */ /* 0x004fca0007f1e0ff */
[----:B------:R-:W-:-:S05]  /*5d50*/  IMAD.X R7, R83, 0x1, R3, P0 ;  /* 0x0000000153077824 */ /* 0x000fca00000e0603 */
[----:B------:R4:W2:Y:S01]  /*5d60*/  @P1 LDG.E.U16 R39, desc[UR14][R6.64] ;  /* 0x0000000e06271981 */ /* 0x0008a2000c1e1500 */
[----:B------:R-:W-:Y:S02]  /*5d70*/  ISETP.GT.AND P1, PT, R0, 0x1f, PT ;  /* 0x0000001f0000780c */ /* 0x000fe40003f24270 */
[----:B----4-:R-:W-:-:S05]  /*5d80*/  IADD3 R6, P0, R80, R2, RZ ;  /* 0x0000000250067210 */ /* 0x010fca0007f1e0ff */
[----:B------:R-:W-:-:S06]  /*5d90*/  IMAD.X R7, R81, 0x1, R3, P0 ;  /* 0x0000000151077824 */ /* 0x000fcc00000e0603 */
[----:B------:R3:W4:Y:S02]  /*5da0*/  @P1 LDG.E.U16 R32, desc[UR14][R6.64] ;  /* 0x0000000e06201981 */ /* 0x000724000c1e1500 */
[----:B---3--:R-:W-:-:S05]  /*5db0*/  IADD3 R6, P0, R78, R2, RZ ;  /* 0x000000024e067210 */ /* 0x008fca0007f1e0ff */
[----:B------:R-:W-:-:S05]  /*5dc0*/  IMAD.X R7, R79, 0x1, R3, P0 ;  /* 0x000000014f077824 */ /* 0x000fca00000e0603 */
[----:B------:R0:W3:Y:S01]  /*5dd0*/  @P1 LDG.E.U16 R30, desc[UR14][R6.64] ;  /* 0x0000000e061e1981 */ /* 0x0000e2000c1e1500 */
[----:B------:R-:W-:Y:S01]  /*5de0*/  BAR.SYNC.DEFER_BLOCKING 0x0 ;  /* 0x0000000000007b1d */ /* 0x000fe20000010000 */
[----:B-1----:R-:W-:Y:S02]  /*5df0*/  IMAD.MOV.U32 R2, RZ, RZ, R217 ;  /* 0x000000ffff027224 */ /* 0x002fe400078e00d9 */
[----:B------:R-:W-:Y:S02]  /*5e00*/  IMAD.MOV.U32 R3, RZ, RZ, R216 ;  /* 0x000000ffff037224 */ /* 0x000fe400078e00d8 */
[----:B0-----:R-:W-:-:S03]  /*5e10*/  IMAD.WIDE R6, R70, 0x2, R2 ;  /* 0x0000000246067825 */ /* 0x001fc600078e0202 */
[----:B------:R0:W-:Y:S02]  /*5e20*/  STL.64 [R1+0x120], R2 ;  /* 0x0001200201007387 */ /* 0x0001e40000100a00 */
[----:B0-----:R-:W-:Y:S02]  /*5e30*/  IMAD.MOV.U32 R2, RZ, RZ, R219 ;  /* 0x000000ffff027224 */ /* 0x001fe400078e00db */
[----:B------:R-:W-:Y:S01]  /*5e40*/  IMAD.MOV.U32 R3, RZ, RZ, R218 ;  /* 0x000000ffff037224 */ /* 0x000fe200078e00da */
[----:B------:R0:W3:Y:S04]  /*5e50*/  @!P2 LDG.E.U16 R29, desc[UR14][R6.64] ;  /* 0x0000000e061da981 */ /* 0x0000e8000c1e1500 */
[----:B------:R1:W-:Y:S01]  /*5e60*/  STL.64 [R1+0x118], R2 ;  /* 0x0001180201007387 */ /* 0x0003e20000100a00 */
[----:B0-----:R-:W-:-:S05]  /*5e70*/  IMAD.WIDE R6, R70, 0x2, R2 ;  /* 0x0000000246067825 */ /* 0x001fca00078e0202 */
[----:B------:R0:W3:Y:S01]  /*5e80*/  @!P2 LDG.E.U16 R137, desc[UR14][R6.64] ;  /* 0x0000000e0689a981 */ /* 0x0000e2000c1e1500 */
[----:B-1----:R-:W-:Y:S02]  /*5e90*/  IMAD.MOV.U32 R2, RZ, RZ, R221 ;  /* 0x000000ffff027224 */ /* 0x002fe400078e00dd */
[----:B------:R-:W-:-:S05]  /*5ea0*/  IMAD.MOV.U32 R3, RZ, RZ, R220 ;  /* 0x000000ffff037224 */ /* 0x000fca00078e00dc */
[----:B------:R1:W-:Y:S04]  /*5eb0*/  STL.64 [R1+0x100], R2 ;  /* 0x0001000201007387 */ /* 0x0003e80000100a00 */
[----:B------:R-:W2:Y:S04]  /*5ec0*/  LDL.LU R87, [R1+0x128] ;  /* 0x0001280001577983 */ /* 0x000ea80000300800 */
[----:B------:R-:W4:Y:S01]  /*5ed0*/  LDL.LU R86, [R1+0x12c] ;  /* 0x00012c0001567983 */ /* 0x000f220000300800 */
[----:B0-----:R-:W-:-:S03]  /*5ee0*/  IMAD.WIDE R6, R70, 0x2, R2 ;  /* 0x0000000246067825 */ /* 0x001fc600078e0202 */
[----:B------:R-:W3:Y:S01]  /*5ef0*/  LDL.LU R85, [R1+0x130] ;  /* 0x0001300001557983 */ /* 0x000ee20000300800 */
[----:B-1----:R-:W-:-:S03]  /*5f00*/  IMAD.MOV.U32 R2, RZ, RZ, R225 ;  /* 0x000000ffff027224 */ /* 0x002fc600078e00e1 */
[----:B------:R-:W3:Y:S01]  /*5f10*/  LDL.LU R84, [R1+0x134] ;  /* 0x0001340001547983 */ /* 0x000ee20000300800 */
[----:B------:R-:W-:-:S03]  /*5f20*/  IMAD.MOV.U32 R3, RZ, RZ, R224 ;  /* 0x000000ffff037224 */ /* 0x000fc600078e00e0 */
[----:B------:R-:W3:Y:S04]  /*5f30*/  LDL.LU R83, [R1+0x138] ;  /* 0x0001380001537983 */ /* 0x000ee80000300800 */
[----:B------:R-:W3:Y:S04]  /*5f40*/  LDL.LU R82, [R1+0x13c] ;  /* 0x00013c0001527983 */ /* 0x000ee80000300800 */
[----:B------:R-:W3:Y:S04]  /*5f50*/  LDL.LU R81, [R1+0x140] ;  /* 0x0001400001517983 */ /* 0x000ee80000300800 */
[----:B------:R-:W3:Y:S04]  /*5f60*/  LDL.LU R80, [R1+0x39c] ;  /* 0x00039c0001507983 */ /* 0x000ee80000300800 */
[----:B------:R-:W3:Y:S04]  /*5f70*/  LDL.LU R79, [R1+0x3a0] ;  /* 0x0003a000014f7983 */ /* 0x000ee80000300800 */
[----:B------:R-:W3:Y:S04]  /*5f80*/  LDL.LU R78, [R1+0x3a4] ;  /* 0x0003a400014e7983 */ /* 0x000ee80000300800 */
[----:B------:R-:W-:Y:S04]  /*5f90*/  STL.64 [R1+0x438], R232 ;  /* 0x000438e801007387 */ /* 0x000fe80000100a00 */
[----:B------:R-:W-:Y:S04]  /*5fa0*/  STL.64 [R1+0x440], R2 ;  /* 0x0004400201007387 */ /* 0x000fe80000100a00 */
[----:B------:R0:W-:Y:S04]  /*5fb0*/  STS.U16 [R4+UR12], R18 ;  /* 0x0000001204007988 */ /* 0x0001e8000800040c */
[----:B------:R1:W-:Y:S04]  /*5fc0*/  STS.U16 [R4+UR12+0x2800], R12 ;  /* 0x0028000c04007988 */ /* 0x0003e8000800040c */
[----:B0-----:R-:W2:Y:S04]  /*5fd0*/  LDL.LU R18, [R1+0x3a8] ;  /* 0x0003a80001127983 */ /* 0x001ea80000300800 */
[----:B-1----:R-:W4:Y:S04]  /*5fe0*/  LDL.LU R12, [R1+0x3ac] ;  /* 0x0003ac00010c7983 */ /* 0x002f280000300800 */
[----:B------:R-:W-:Y:S04]  /*5ff0*/  STS.U16 [R4+UR12+0x2000], R19 ;  /* 0x0020001304007988 */ /* 0x000fe8000800040c */
[----:B------:R-:W-:Y:S04]  /*6000*/  STS.U16 [R4+UR12+0x400], R14 ;  /* 0x0004000e04007988 */ /* 0x000fe8000800040c */
[----:B------:R-:W-:Y:S04]  /*6010*/  STS.U16 [R4+UR12+0x2400], R15 ;  /* 0x0024000f04007988 */ /* 0x000fe8000800040c */
[----:B------:R-:W-:Y:S04]  /*6020*/  STS.U16 [R4+UR12+0x800], R13 ;  /* 0x0008000d04007988 */ /* 0x000fe8000800040c */
[----:B------:R-:W-:Y:S04]  /*6030*/  STS.U16 [R4+UR12+0xc00], R8 ;  /* 0x000c000804007988 */ /* 0x000fe8000800040c */
[----:B------:R0:W-:Y:S04]  /*6040*/  STS.U16 [R4+UR12+0x2c00], R9 ;  /* 0x002c000904007988 */ /* 0x0001e8000800040c */
[----:B------:R-:W-:Y:S04]  /*6050*/  STS.U16 [R64+UR12+0x80], R22 ;  /* 0x0000801640007988 */ /* 0x000fe8000800040c */
[----:B------:R-:W-:Y:S04]  /*6060*/  STS.U16 [R64+UR12+0x2080], R23 ;  /* 0x0020801740007988 */ /* 0x000fe8000800040c */
[----:B0-----:R-:W3:Y:S04]  /*6070*/  LDL.LU R9, [R1+0x3b0] ;  /* 0x0003b00001097983 */ /* 0x001ee80000300800 */
[----:B------:R-:W-:Y:S04]  /*6080*/  STS.U16 [R64+UR12+0x480], R20 ;  /* 0x0004801440007988 */ /* 0x000fe8000800040c */
[----:B------:R-:W2:Y:S04]  /*6090*/  LDL.LU R8, [R1+0x3b4] ;  /* 0x0003b40001087983 */ /* 0x000ea80000300800 */
[----:B------:R-:W-:Y:S04]  /*60a0*/  STS.U16 [R64+UR12+0x2480], R21 ;  /* 0x0024801540007988 */ /* 0x000fe8000800040c */
[----:B------:R0:W-:Y:S04]  /*60b0*/  STS.U16 [R64+UR12+0x880], R16 ;  /* 0x0008801040007988 */ /* 0x0001e8000800040c */
[----:B0-----:R-:W2:Y:S04]  /*60c0*/  LDL.LU R16, [R1+0x3b8] ;  /* 0x0003b80001107983 */ /* 0x001ea80000300800 */
[----:B------:R-:W2:Y:S04]  /*60d0*/  LDL.LU R15, [R1+0x3bc] ;  /* 0x0003bc00010f7983 */ /* 0x000ea80000300800 */
[----:B------:R-:W2:Y:S04]  /*60e0*/  LDL.LU R14, [R1+0x3c0] ;  /* 0x0003c000010e7983 */ /* 0x000ea80000300800 */
[----:B------:R-:W2:Y:S04]  /*60f0*/  LDL.LU R13, [R1+0x3c4] ;  /* 0x0003c400010d7983 */ /* 0x000ea80000300800 */
[----:B------:R-:W-:Y:S04]  /*6100*/  STS.U16 [R64+UR12+0x2880], R17 ;  /* 0x0028801140007988 */ /* 0x000fe8000800040c */
[----:B------:R0:W-:Y:S04]  /*6110*/  STS.U16 [R64+UR12+0xc80], R10 ;  /* 0x000c800a40007988 */ /* 0x0001e8000800040c */
[----:B------:R1:W-:Y:S01]  /*6120*/  STS.U16 [R64+UR12+0x2c80], R11 ;  /* 0x002c800b40007988 */ /* 0x0003e2000800040c */
[----:B----4-:R-:W-:-:S03]  /*6130*/  IMAD.MOV.U32 R218, RZ, RZ, R12 ;  /* 0x000000ffffda7224 */ /* 0x010fc600078e000c */
[----:B------:R-:W4:Y:S04]  /*6140*/  LDL.LU R12, [R1+0x3cc] ;  /* 0x0003cc00010c7983 */ /* 0x000f280000300800 */
[----:B0-----:R-:W4:Y:S01]  /*6150*/  LDL.LU R10, [R1+0x3d0] ;  /* 0x0003d000010a7983 */ /* 0x001f220000300800 */
[----:B---3--:R-:W-:-:S03]  /*6160*/  IMAD.MOV.U32 R217, RZ, RZ, R9 ;  /* 0x000000ffffd97224 */ /* 0x008fc600078e0009 */
[----:B------:R-:W3:Y:S01]  /*6170*/  LDL.LU R9, [R1+0x3d4] ;  /* 0x0003d40001097983 */ /* 0x000ee20000300800 */
[----:B--2---:R-:W-:-:S03]  /*6180*/  IMAD.MOV.U32 R216, RZ, RZ, R8 ;  /* 0x000000ffffd87224 */ /* 0x004fc600078e0008 */
[----:B------:R-:W2:Y:S01]  /*6190*/  LDL.LU R8, [R1+0x3d8] ;  /* 0x0003d80001087983 */ /* 0x000ea20000300800 */
[----:B------:R-:W-:-:S03]  /*61a0*/  IMAD.MOV.U32 R21, RZ, RZ, R14 ;  /* 0x000000ffff157224 */ /* 0x000fc600078e000e */
[----:B------:R-:W2:Y:S04]  /*61b0*/  LDL.LU R14, [R1+0x3dc] ;  /* 0x0003dc00010e7983 */ /* 0x000ea80000300800 */
[----:B-1----:R-:W2:Y:S01]  /*61c0*/  LDL.LU R11, [R1+0x3e0] ;  /* 0x0003e000010b7983 */ /* 0x002ea20000300800 */
[----:B------:R-:W-:Y:S01]  /*61d0*/  PRMT R28, RZ, 0x7610, R28 ;  /* 0x00007610ff1c7816 */ /* 0x000fe2000000001c */
[----:B------:R-:W-:Y:S02]  /*61e0*/  IMAD.MOV.U32 R20, RZ, RZ, R13 ;  /* 0x000000ffff147224 */ /* 0x000fe400078e000d */
[----:B------:R-:W2:Y:S01]  /*61f0*/  LDL.LU R13, [R1+0x3e8] ;  /* 0x0003e800010d7983 */ /* 0x000ea20000300800 */
[----:B------:R-:W-:Y:S01]  /*6200*/  PRMT R138, RZ, 0x7610, R138 ;  /* 0x00007610ff8a7816 */ /* 0x000fe2000000008a */
[----:B------:R-:W-:-:S02]  /*6210*/  IMAD.MOV.U32 R23, RZ, RZ, R16 ;  /* 0x000000ffff177224 */ /* 0x000fc400078e0010 */
[----:B------:R0:W2:Y:S01]  /*6220*/  @!P2 LDG.E.U16 R28, desc[UR14][R6.64] ;  /* 0x0000000e061ca981 */ /* 0x0000a2000c1e1500 */
[----:B------:R-:W-:Y:S01]  /*6230*/  PRMT R27, RZ, 0x7610, R27 ;  /* 0x00007610ff1b7816 */ /* 0x000fe2000000001b */
[----:B------:R-:W-:Y:S02]  /*6240*/  IMAD.MOV.U32 R219, RZ, RZ, R18 ;  /* 0x000000ffffdb7224 */ /* 0x000fe400078e0012 */
[----:B------:R-:W-:Y:S02]  /*6250*/  IMAD.MOV.U32 R22, RZ, RZ, R15 ;  /* 0x000000ffff167224 */ /* 0x000fe400078e000f */
[----:B0-----:R-:W-:-:S05]  /*6260*/  IMAD.WIDE R6, R70, 0x2, R232 ;  /* 0x0000000246067825 */ /* 0x001fca00078e02e8 */
[----:B------:R0:W2:Y:S01]  /*6270*/  @!P2 LDG.E.U16 R138, desc[UR14][R6.64] ;  /* 0x0000000e068aa981 */ /* 0x0000a2000c1e1500 */
[----:B------:R-:W-:Y:S02]  /*6280*/  PRMT R139, RZ, 0x7610, R139 ;  /* 0x00007610ff8b7816 */ /* 0x000fe4000000008b */
[----:B------:R-:W-:Y:S02]  /*6290*/  LOP3.LUT R249, R249, R248, RZ, 0x3c, !PT ;  /* 0x000000f8f9f97212 */ /* 0x000fe400078e3cff */
[----:B------:R-:W-:Y:S01]  /*62a0*/  LOP3.LUT R64, R4, 0x20, RZ, 0x3c, !PT ;  /* 0x0000002004407812 */ /* 0x000fe200078e3cff */
[----:B0-----:R-:W-:-:S04]  /*62b0*/  IMAD.WIDE R6, R70, 0x2, R2 ;  /* 0x0000000246067825 */ /* 0x001fc800078e0202 */
[----:B------:R-:W-:Y:S01]  /*62c0*/  IMAD.MOV.U32 R2, RZ, RZ, R227 ;  /* 0x000000ffff027224 */ /* 0x000fe200078e00e3 */
[----:B------:R0:W2:Y:S01]  /*62d0*/  @!P2 LDG.E.U16 R27, desc[UR14][R6.64] ;  /* 0x0000000e061ba981 */ /* 0x0000a2000c1e1500 */
[----:B------:R-:W-:Y:S01]  /*62e0*/  IMAD.MOV.U32 R3, RZ, RZ, R226 ;  /* 0x000000ffff037224 */ /* 0x000fe200078e00e2 */
[----:B------:R-:W-:Y:S01]  /*62f0*/  LOP3.LUT R248, R249, R248, RZ, 0x3c, !PT ;  /* 0x000000f8f9f87212 */ /* 0x000fe200078e3cff */
[----:B------:R-:W-:Y:S02]  /*6300*/  IMAD.MOV.U32 R232, RZ, RZ, R229 ;  /* 0x000000ffffe87224 */ /* 0x000fe400078e00e5 */
[----:B------:R-:W-:Y:S01]  /*6310*/  IMAD.MOV.U32 R233, RZ, RZ, R228 ;  /* 0x000000ffffe97224 */ /* 0x000fe200078e00e4 */
[----:B------:R-:W-:Y:S01]  /*6320*/  STS.U16 [R64+UR12+0x100], R77 ;  /* 0x0001004d40007988 */ /* 0x000fe2000800040c */
[----:B0-----:R-:W-:Y:S01]  /*6330*/  IMAD.WIDE R6, R70, 0x2, R2 ;  /* 0x0000000246067825 */ /* 0x001fe200078e0202 */
[----:B------:R-:W-:Y:S02]  /*6340*/  PRMT R26, RZ, 0x7610, R26 ;  /* 0x00007610ff1a7816 */ /* 0x000fe4000000001a */
[----:B------:R-:W-:Y:S01]  /*6350*/  STS.U16 [R64+UR12+0x2100], R76 ;  /* 0x0021004c40007988 */ /* 0x000fe2000800040c */
[----:B------:R-:W-:-:S03]  /*6360*/  LOP3.LUT R247, R247, R246, RZ, 0x3c, !PT ;  /* 0x000000f6f7f77212 */ /* 0x000fc600078e3cff */
[----:B------:R0:W2:Y:S01]  /*6370*/  @!P2 LDG.E.U16 R139, desc[UR14][R6.64] ;  /* 0x0000000e068ba981 */ /* 0x0000a2000c1e1500 */
[----:B------:R-:W-:-:S03]  /*6380*/  LOP3.LUT R249, R249, R248, RZ, 0x3c, !PT ;  /* 0x000000f8f9f97212 */ /* 0x000fc600078e3cff */
[----:B------:R-:W-:Y:S01]  /*6390*/  STS.U16 [R64+UR12+0x500], R75 ;  /* 0x0005004b40007988 */ /* 0x000fe2000800040c */
[----:B------:R-:W-:-:S03]  /*63a0*/  LOP3.LUT R246, R247, R246, RZ, 0x3c, !PT ;  /* 0x000000f6f7f67212 */ /* 0x000fc600078e3cff */
[----:B------:R1:W-:Y:S01]  /*63b0*/  STS.U16 [R64+UR12+0x2500], R72 ;  /* 0x0025004840007988 */ /* 0x0003e2000800040c */
[----:B0-----:R-:W-:-:S03]  /*63c0*/  IMAD.WIDE R6, R70, 0x2, R232 ;  /* 0x0000000246067825 */ /* 0x001fc600078e02e8 */
[----:B------:R0:W-:Y:S01]  /*63d0*/  STS.U16 [R64+UR12+0x900], R71 ;  /* 0x0009004740007988 */ /* 0x0001e2000800040c */
[----:B------:R-:W-:Y:S02]  /*63e0*/  PRMT R140, RZ, 0x7610, R140 ;  /* 0x00007610ff8c7816 */ /* 0x000fe4000000008c */
[----:B------:R-:W-:Y:S01]  /*63f0*/  LOP3.LUT R245, R245, R244, RZ, 0x3c, !PT ;  /* 0x000000f4f5f57212 */ /* 0x000fe200078e3cff */
[----:B------:R1:W2:Y:S01]  /*6400*/  @!P2 LDG.E.U16 R26, desc[UR14][R6.64] ;  /* 0x0000000e061aa981 */ /* 0x0002a2000c1e1500 */
[----:B------:R-:W-:Y:S02]  /*6410*/  LOP3.LUT R247, R247, R246, RZ, 0x3c, !PT ;  /* 0x000000f6f7f77212 */ /* 0x000fe400078e3cff */
[----:B------:R-:W-:Y:S02]  /*6420*/  LOP3.LUT R244, R245, R244, RZ, 0x3c, !PT ;  /* 0x000000f4f5f47212 */ /* 0x000fe400078e3cff */
[----:B------:R-:W-:Y:S01]  /*6430*/  PRMT R25, RZ, 0x7610, R25 ;  /* 0x00007610ff197816 */ /* 0x000fe20000000019 */
[----:B-1----:R-:W-:Y:S01]  /*6440*/  IMAD.WIDE R6, R70, 0x2, R248 ;  /* 0x0000000246067825 */ /* 0x002fe200078e02f8 */
[----:B------:R-:W-:-:S02]  /*6450*/  LOP3.LUT R243, R243, R242, RZ, 0x3c, !PT ;  /* 0x000000f2f3f37212 */ /* 0x000fc400078e3cff */
[----:B------:R-:W-:Y:S02]  /*6460*/  LOP3.LUT R245, R245, R244, RZ, 0x3c, !PT ;  /* 0x000000f4f5f57212 */ /* 0x000fe400078e3cff */
[----:B------:R1:W2:Y:S01]  /*6470*/  @!P2 LDG.E.U16 R140, desc[UR14][R6.64] ;  /* 0x0000000e068ca981 */ /* 0x0002a2000c1e1500 */
[C---:B------:R-:W-:Y:S02]  /*6480*/  LOP3.LUT R242, R243.reuse, R242, RZ, 0x3c, !PT ;  /* 0x000000f2f3f27212 */ /* 0x040fe400078e3cff */
[----:B------:R-:W-:Y:S01]  /*6490*/  PRMT R141, RZ, 0x7610, R141 ;  /* 0x00007610ff8d7816 */ /* 0x000fe2000000008d */
[----:B-1----:R-:W-:Y:S01]  /*64a0*/  IMAD.WIDE R6, R70, 0x2, R246 ;  /* 0x0000000246067825 */ /* 0x002fe200078e02f6 */
[----:B------:R-:W-:-:S04]  /*64b0*/  LOP3.LUT R243, R243, R242, RZ, 0x3c, !PT ;  /* 0x000000f2f3f37212 */ /* 0x000fc800078e3cff */
[----:B------:R1:W2:Y:S01]  /*64c0*/  @!P2 LDG.E.U16 R25, desc[UR14][R6.64] ;  /* 0x0000000e0619a981 */ /* 0x0002a2000c1e1500 */
[----:B------:R-:W-:Y:S01]  /*64d0*/  PRMT R24, RZ, 0x7610, R24 ;  /* 0x00007610ff187816 */ /* 0x000fe20000000018 */
[----:B-1----:R-:W-:-:S05]  /*64e0*/  IMAD.WIDE R6, R70, 0x2, R244 ;  /* 0x0000000246067825 */ /* 0x002fca00078e02f4 */
[----:B------:R1:W2:Y:S02]  /*64f0*/  @!P2 LDG.E.U16 R141, desc[UR14][R6.64] ;  /* 0x0000000e068da981 */ /* 0x0002a4000c1e1500 */
[----:B-1----:R-:W-:-:S05]  /*6500*/  IMAD.WIDE R6, R70, 0x2, R242 ;  /* 0x0000000246067825 */ /* 0x002fca00078e02f2 */
[----:B------:R1:W2:Y:S01]  /*6510*/  @!P2 LDG.E.U16 R24, desc[UR14][R6.64] ;  /* 0x0000000e0618a981 */ /* 0x0002a2000c1e1500 */
[----:B----4-:R-:W-:-:S03]  /*6520*/  IMAD.MOV.U32 R19, RZ, RZ, R12 ;  /* 0x000000ffff137224 */ /* 0x010fc600078e000c */
[----:B------:R-:W4:Y:S01]  /*6530*/  LDL.LU R12, [R1+0x3ec] ;  /* 0x0003ec00010c7983 */ /* 0x000f220000300800 */
[----:B------:R-:W-:Y:S02]  /*6540*/  IMAD.MOV.U32 R18, RZ, RZ, R10 ;  /* 0x000000ffff127224 */ /* 0x000fe400078e000a */
[----:B---3--:R-:W-:Y:S02]  /*6550*/  IMAD.MOV.U32 R17, RZ, RZ, R9 ;  /* 0x000000ffff117224 */ /* 0x008fe400078e0009 */
[----:B------:R-:W3:Y:S01]  /*6560*/  LDL.LU R9, [R1+0x3f0] ;  /* 0x0003f00001097983 */ /* 0x000ee20000300800 */
[----:B--2---:R-:W-:-:S03]  /*6570*/  IMAD.MOV.U32 R16, RZ, RZ, R8 ;  /* 0x000000ffff107224 */ /* 0x004fc600078e0008 */
[----:B------:R-:W3:Y:S04]  /*6580*/  LDL.LU R8, [R1+0x3f4] ;  /* 0x0003f40001087983 */ /* 0x000ee80000300800 */
[----:B------:R-:W2:Y:S01]  /*6590*/  LDL.LU R10, [R1+0x3fc] ;  /* 0x0003fc00010a7983 */ /* 0x000ea20000300800 */
[----:B------:R-:W-:Y:S02]  /*65a0*/  IMAD.MOV.U32 R15, RZ, RZ, R14 ;  /* 0x000000ffff0f7224 */ /* 0x000fe400078e000e */
[----:B------:R-:W-:Y:S02]  /*65b0*/  IMAD.MOV.U32 R14, RZ, RZ, R11 ;  /* 0x000000ffff0e7224 */ /* 0x000fe400078e000b */
[----:B------:R-:W2:Y:S04]  /*65c0*/  LDL.LU R11, [R1+0x3f8] ;  /* 0x0003f800010b7983 */ /* 0x000ea80000300800 */
[----:B------:R-:W2:Y:S04]  /*65d0*/  LDL.LU R72, [R1+0x400] ;  /* 0x0004000001487983 */ /* 0x000ea80000300800 */
[----:B0-----:R-:W2:Y:S01]  /*65e0*/  LDL.LU R71, [R1+0x404] ;  /* 0x0004040001477983 */ /* 0x001ea20000300800 */
[----:B------:R-:W-:-:S02]  /*65f0*/  LOP3.LUT R241, R241, R240, RZ, 0x3c, !PT ;  /* 0x000000f0f1f17212 */ /* 0x000fc400078e3cff */
[----:B------:R-:W-:Y:S02]  /*6600*/  LOP3.LUT R239, R239, R238, RZ, 0x3c, !PT ;  /* 0x000000eeefef7212 */ /* 0x000fe400078e3cff */
[----:B------:R-:W-:Y:S02]  /*6610*/  LOP3.LUT R240, R241, R240, RZ, 0x3c, !PT ;  /* 0x000000f0f1f07212 */ /* 0x000fe400078e3cff */
[----:B------:R-:W-:Y:S02]  /*6620*/  LOP3.LUT R238, R239, R238, RZ, 0x3c, !PT ;  /* 0x000000eeefee7212 */ /* 0x000fe400078e3cff */
[----:B------:R-:W-:Y:S02]  /*6630*/  LOP3.LUT R241, R241, R240, RZ, 0x3c, !PT ;  /* 0x000000f0f1f17212 */ /* 0x000fe400078e3cff */
[----:B------:R-:W-:Y:S02]  /*6640*/  PRMT R142, RZ, 0x7610, R142 ;  /* 0x00007610ff8e7816 */ /* 0x000fe4000000008e */
[----:B------:R-:W-:Y:S01]  /*6650*/  LOP3.LUT R237, R237, R236, RZ, 0x3c, !PT ;  /* 0x000000eceded7212 */ /* 0x000fe200078e3cff */
[----:B-1----:R-:W-:Y:S01]  /*6660*/  IMAD.WIDE R6, R70, 0x2, R240 ;  /* 0x0000000246067825 */ /* 0x002fe200078e02f0 */
[----:B------:R-:W-:-:S02]  /*6670*/  LOP3.LUT R239, R239, R238, RZ, 0x3c, !PT ;  /* 0x000000eeefef7212 */ /* 0x000fc400078e3cff */
[----:B------:R-:W-:Y:S02]  /*6680*/  LOP3.LUT R236, R237, R236, RZ, 0x3c, !PT ;  /* 0x000000ecedec7212 */ /* 0x000fe400078e3cff */
[----:B------:R0:W2:Y:S01]  /*6690*/  @!P2 LDG.E.U16 R142, desc[UR14][R6.64] ;  /* 0x0000000e068ea981 */ /* 0x0000a2000c1e1500 */
[----:B------:R-:W-:Y:S02]  /*66a0*/  PRMT R129, RZ, 0x7610, R129 ;  /* 0x00007610ff817816 */ /* 0x000fe40000000081 */
[----:B------:R-:W-:Y:S02]  /*66b0*/  LOP3.LUT R235, R235, R234, RZ, 0x3c, !PT ;  /* 0x000000eaebeb7212 */ /* 0x000fe400078e3cff */
[----:B------:R-:W-:Y:S02]  /*66c0*/  LOP3.LUT R237, R237, R236, RZ, 0x3c, !PT ;  /* 0x000000eceded7212 */ /* 0x000fe400078e3cff */
[----:B------:R-:W-:Y:S01]  /*66d0*/  LOP3.LUT R234, R235, R234, RZ, 0x3c, !PT ;  /* 0x000000eaebea7212 */ /* 0x000fe200078e3cff */
[----:B0-----:R-:W-:Y:S01]  /*66e0*/  IMAD.WIDE R6, R70, 0x2, R238 ;  /* 0x0000000246067825 */ /* 0x001fe200078e02ee */
[----:B------:R-:W-:-:S02]  /*66f0*/  PRMT R143, RZ, 0x7610, R143 ;  /* 0x00007610ff8f7816 */ /* 0x000fc4000000008f */
[----:B------:R-:W-:Y:S02]  /*6700*/  LOP3.LUT R231, R231, R230, RZ, 0x3c, !PT ;  /* 0x000000e6e7e77212 */ /* 0x000fe400078e3cff */
[----:B------:R0:W2:Y:S01]  /*6710*/  @!P2 LDG.E.U16 R129, desc[UR14][R6.64] ;  /* 0x0000000e0681a981 */ /* 0x0000a2000c1e1500 */
[----:B------:R-:W-:Y:S02]  /*6720*/  LOP3.LUT R235, R235, R234, RZ, 0x3c, !PT ;  /* 0x000000eaebeb7212 */ /* 0x000fe400078e3cff */
[C---:B------:R-:W-:Y:S02]  /*6730*/  LOP3.LUT R230, R231.reuse, R230, RZ, 0x3c, !PT ;  /* 0x000000e6e7e67212 */ /* 0x040fe400078e3cff */
[----:B------:R-:W-:Y:S01]  /*6740*/  PRMT R130, RZ, 0x7610, R130 ;  /* 0x00007610ff827816 */ /* 0x000fe20000000082 */
[----:B0-----:R-:W-:Y:S01]  /*6750*/  IMAD.WIDE R6, R70, 0x2, R236 ;  /* 0x0000000246067825 */ /* 0x001fe200078e02ec */
[----:B------:R-:W-:-:S04]  /*6760*/  LOP3.LUT R231, R231, R230, RZ, 0x3c, !PT ;  /* 0x000000e6e7e77212 */ /* 0x000fc800078e3cff */
[----:B------:R0:W2:Y:S01]  /*6770*/  @!P2 LDG.E.U16 R143, desc[UR14][R6.64] ;  /* 0x0000000e068fa981 */ /* 0x0000a2000c1e1500 */
[----:B------:R-:W-:Y:S01]  /*6780*/  PRMT R144, RZ, 0x7610, R144 ;  /* 0x00007610ff907816 */ /* 0x000fe20000000090 */
[----:B------:R-:W-:Y:S02]  /*6790*/  IMAD.MOV.U32 R228, RZ, RZ, R86 ;  /* 0x000000ffffe47224 */ /* 0x000fe400078e0056 */
[----:B0-----:R-:W-:-:S05]  /*67a0*/  IMAD.WIDE R6, R70, 0x2, R234 ;  /* 0x0000000246067825 */ /* 0x001fca00078e02ea */
[----:B------:R0:W2:Y:S01]  /*67b0*/  @!P2 LDG.E.U16 R130, desc[UR14][R6.64] ;  /* 0x0000000e0682a981 */ /* 0x0000a2000c1e1500 */
[----:B------:R-:W-:Y:S01]  /*67c0*/  IMAD.MOV.U32 R229, RZ, RZ, R87 ;  /* 0x000000ffffe57224 */ /* 0x000fe200078e0057 */
[----:B------:R-:W-:Y:S01]  /*67d0*/  PRMT R131, RZ, 0x7610, R131 ;  /* 0x00007610ff837816 */ /* 0x000fe20000000083 */
[----:B0-----:R-:W-:-:S05]  /*67e0*/  IMAD.WIDE R6, R70, 0x2, R230 ;  /* 0x0000000246067825 */ /* 0x001fca00078e02e6 */
[----:B------:R0:W2:Y:S01]  /*67f0*/  @!P2 LDG.E.U16 R144, desc[UR14][R6.64] ;  /* 0x0000000e0690a981 */ /* 0x0000a2000c1e1500 */
[----:B------:R-:W-:Y:S02]  /*6800*/  IMAD.MOV.U32 R226, RZ, RZ, R84 ;  /* 0x000000ffffe27224 */ /* 0x000fe400078e0054 */
        /* <DEDUP_REMOVED lines=37> */
[----:B------:R-:W-:-:S03]  /*6a60*/  PRMT R150, RZ, 0x7610, R150 ;  /* 0x00007610ff967816 */ /* 0x000fc60000000096 */
[----:B------:R-:W-:Y:S01]  /*6a70*/  STS.U16 [R64+UR12+0x2900], R74 ;  /* 0x0029004a40007988 */ /* 0x000fe2000800040c */
[----:B0-----:R-:W-:-:S03]  /*6a80*/  IMAD.WIDE R6, R70, 0x2, R16 ;  /* 0x0000000246067825 */ /* 0x001fc600078e0210 */
[----:B------:R-:W-:Y:S04]  /*6a90*/  STS.U16 [R64+UR12+0xd00], R251 ;  /* 0x000d00fb40007988 */ /* 0x000fe8000800040c */
[----:B------:R0:W2:Y:S01]  /*6aa0*/  @!P2 LDG.E.U16 R135, desc[UR14][R6.64] ;  /* 0x0000000e0687a981 */ /* 0x0000a2000c1e1500 */
[----:B------:R-:W-:-:S03]  /*6ab0*/  PRMT R136, RZ, 0x7610, R136 ;  /* 0x00007610ff887816 */ /* 0x000fc60000000088 */
[----:B------:R1:W-:Y:S01]  /*6ac0*/  STS.U16 [R64+UR12+0x2d00], R252 ;  /* 0x002d00fc40007988 */ /* 0x0003e2000800040c */
[----:B0-----:R-:W-:Y:S01]  /*6ad0*/  IMAD.WIDE R6, R70, 0x2, R14 ;  /* 0x0000000246067825 */ /* 0x001fe200078e020e */
[----:B-1----:R-:W-:-:S04]  /*6ae0*/  LOP3.LUT R64, R4, 0x30, RZ, 0x3c, !PT ;  /* 0x0000003004407812 */ /* 0x002fc800078e3cff */
[----:B------:R4:W2:Y:S01]  /*6af0*/  @!P2 LDG.E.U16 R150, desc[UR14][R6.64] ;  /* 0x0000000e0696a981 */ /* 0x0008a2000c1e1500 */
[----:B------:R-:W-:-:S03]  /*6b00*/  PRMT R151, RZ, 0x7610, R151 ;  /* 0x00007610ff977816 */ /* 0x000fc60000000097 */
[----:B------:R-:W-:Y:S01]  /*6b10*/  STS.U16 [R64+UR12+0x180], R73 ;  /* 0x0001804940007988 */ /* 0x000fe2000800040c */
[----:B----4-:R-:W-:-:S03]  /*6b20*/  IMAD.WIDE R6, R70, 0x2, R12 ;  /* 0x0000000246067825 */ /* 0x010fc600078e020c */
[----:B------:R-:W-:Y:S04]  /*6b30*/  STS.U16 [R64+UR12+0x2180], R69 ;  /* 0x0021804540007988 */ /* 0x000fe8000800040c */
[----:B------:R-:W-:Y:S04]  /*6b40*/  STS.U16 [R64+UR12+0x580], R68 ;  /* 0x0005804440007988 */ /* 0x000fe8000800040c */
[----:B------:R3:W4:Y:S04]  /*6b50*/  @!P2 LDG.E.U16 R136, desc[UR14][R6.64] ;  /* 0x0000000e0688a981 */ /* 0x000728000c1e1500 */
[----:B------:R-:W-:Y:S04]  /*6b60*/  STS.U16 [R64+UR12+0x2580], R67 ;  /* 0x0025804340007988 */ /* 0x000fe8000800040c */
[----:B------:R0:W-:Y:S01]  /*6b70*/  STS.U16 [R64+UR12+0x980], R56 ;  /* 0x0009803840007988 */ /* 0x0001e2000800040c */
[----:B---3--:R-:W-:-:S03]  /*6b80*/  IMAD.WIDE R6, R70, 0x2, R8 ;  /* 0x0000000246067825 */ /* 0x008fc600078e0208 */
[----:B------:R-:W-:Y:S01]  /*6b90*/  STS.U16 [R64+UR12+0x2980], R66 ;  /* 0x0029804240007988 */ /* 0x000fe2000800040c */
[----:B------:R-:W-:Y:S02]  /*6ba0*/  PRMT R252, RZ, 0x7610, R252 ;  /* 0x00007610fffc7816 */ /* 0x000fe400000000fc */
[----:B0-----:R-:W-:Y:S01]  /*6bb0*/  LOP3.LUT R56, R4, 0x40, RZ, 0x3c, !PT ;  /* 0x0000004004387812 */ /* 0x001fe200078e3cff */
[----:B------:R-:W-:Y:S04]  /*6bc0*/  STS.U16 [R64+UR12+0xd80], R65 ;  /* 0x000d804140007988 */ /* 0x000fe8000800040c */
[----:B------:R2:W3:Y:S04]  /*6bd0*/  @!P2 LDG.E.U16 R151, desc[UR14][R6.64] ;  /* 0x0000000e0697a981 */ /* 0x0004e8000c1e1500 */
[----:B------:R-:W-:Y:S04]  /*6be0*/  STS.U16 [R64+UR12+0x2d80], R63 ;  /* 0x002d803f40007988 */ /* 0x000fe8000800040c */
[----:B------:R-:W-:Y:S01]  /*6bf0*/  STS.U16 [R56+UR12+0x200], R62 ;  /* 0x0002003e38007988 */ /* 0x000fe2000800040c */
[----:B--2---:R-:W-:-:S03]  /*6c00*/  IMAD.WIDE R6, R70, 0x2, R10 ;  /* 0x0000000246067825 */ /* 0x004fc600078e020a */
[----:B------:R-:W-:Y:S04]  /*6c10*/  STS.U16 [R56+UR12+0x2200], R61 ;  /* 0x0022003d38007988 */ /* 0x000fe8000800040c */
[----:B------:R-:W-:Y:S04]  /*6c20*/  STS.U16 [R56+UR12+0x600], R60 ;  /* 0x0006003c38007988 */ /* 0x000fe8000800040c */
[----:B------:R-:W-:Y:S04]  /*6c30*/  STS.U16 [R56+UR12+0x2600], R59 ;  /* 0x0026003b38007988 */ /* 0x000fe8000800040c */
[----:B------:R0:W-:Y:S04]  /*6c40*/  STS.U16 [R56+UR12+0xa00], R48 ;  /* 0x000a003038007988 */ /* 0x0001e8000800040c */
[----:B------:R1:W2:Y:S04]  /*6c50*/  @!P2 LDG.E.U16 R252, desc[UR14][R6.64] ;  /* 0x0000000e06fca981 */ /* 0x0002a8000c1e1500 */
[----:B------:R-:W-:Y:S01]  /*6c60*/  STS.U16 [R56+UR12+0x2a00], R58 ;  /* 0x002a003a38007988 */ /* 0x000fe2000800040c */
[----:B0-----:R-:W-:-:S03]  /*6c70*/  LOP3.LUT R48, R4, 0x50, RZ, 0x3c, !PT ;  /* 0x0000005004307812 */ /* 0x001fc600078e3cff */
[----:B------:R-:W-:Y:S04]  /*6c80*/  STS.U16 [R56+UR12+0xe00], R57 ;  /* 0x000e003938007988 */ /* 0x000fe8000800040c */
[----:B------:R-:W-:Y:S01]  /*6c90*/  STS.U16 [R56+UR12+0x2e00], R55 ;  /* 0x002e003738007988 */ /* 0x000fe2000800040c */
[----:B-1----:R-:W-:-:S03]  /*6ca0*/  IMAD.MOV.U32 R6, RZ, RZ, R71 ;  /* 0x000000ffff067224 */ /* 0x002fc600078e0047 */
[----:B------:R-:W-:Y:S01]  /*6cb0*/  STS.U16 [R48+UR12+0x280], R54 ;  /* 0x0002803630007988 */ /* 0x000fe2000800040c */
[----:B------:R-:W-:-:S03]  /*6cc0*/  IMAD.MOV.U32 R7, RZ, RZ, R72 ;  /* 0x000000ffff077224 */ /* 0x000fc600078e0048 */
[----:B------:R-:W-:Y:S01]  /*6cd0*/  STS.U16 [R48+UR12+0x2280], R53 ;  /* 0x0022803530007988 */ /* 0x000fe2000800040c */
[----:B------:R-:W-:-:S03]  /*6ce0*/  PRMT R251, RZ, 0x7610, R251 ;  /* 0x00007610fffb7816 */ /* 0x000fc600000000fb */
[----:B------:R-:W-:Y:S01]  /*6cf0*/  STS.U16 [R48+UR12+0x680], R52 ;  /* 0x0006803430007988 */ /* 0x000fe2000800040c */
[----:B------:R-:W-:-:S03]  /*6d00*/  IMAD.WIDE R70, R70, 0x2, R6 ;  /* 0x0000000246467825 */ /* 0x000fc600078e0206 */
[----:B------:R-:W-:Y:S04]  /*6d10*/  STS.U16 [R48+UR12+0x2680], R51 ;  /* 0x0026803330007988 */ /* 0x000fe8000800040c */
[----:B------:R0:W-:Y:S04]  /*6d20*/  STS.U16 [R48+UR12+0xa80], R40 ;  /* 0x000a802830007988 */ /* 0x0001e8000800040c */
[----:B------:R-:W-:Y:S04]  /*6d30*/  STS.U16 [R48+UR12+0x2a80], R50 ;  /* 0x002a803230007988 */ /* 0x000fe8000800040c */
[----:B------:R-:W3:Y:S01]  /*6d40*/  @!P2 LDG.E.U16 R251, desc[UR14][R70.64] ;  /* 0x0000000e46fba981 */ /* 0x000ee2000c1e1500 */
[----:B0-----:R-:W-:-:S03]  /*6d50*/  LOP3.LUT R40, R4, 0x60, RZ, 0x3c, !PT ;  /* 0x0000006004287812 */ /* 0x001fc600078e3cff */
[----:B------:R-:W-:Y:S04]  /*6d60*/  STS.U16 [R48+UR12+0xe80], R49 ;  /* 0x000e803130007988 */ /* 0x000fe8000800040c */
[----:B------:R-:W-:Y:S04]  /*6d70*/  STS.U16 [R48+UR12+0x2e80], R47 ;  /* 0x002e802f30007988 */ /* 0x000fe8000800040c */
[----:B------:R-:W-:Y:S04]  /*6d80*/  STS.U16 [R40+UR12+0x300], R46 ;  /* 0x0003002e28007988 */ /* 0x000fe8000800040c */
[----:B------:R-:W-:Y:S04]  /*6d90*/  STS.U16 [R40+UR12+0x2300], R45 ;  /* 0x0023002d28007988 */ /* 0x000fe8000800040c */
[----:B------:R-:W-:Y:S04]  /*6da0*/  STS.U16 [R40+UR12+0x700], R44 ;  /* 0x0007002c28007988 */ /* 0x000fe8000800040c */
[----:B------:R-:W-:Y:S04]  /*6db0*/  STS.U16 [R40+UR12+0x2700], R43 ;  /* 0x0027002b28007988 */ /* 0x000fe8000800040c */
[----:B------:R0:W-:Y:S04]  /*6dc0*/  STS.U16 [R40+UR12+0xb00], R31 ;  /* 0x000b001f28007988 */ /* 0x0001e8000800040c */
[----:B------:R-:W-:Y:S01]  /*6dd0*/  STS.U16 [R40+UR12+0x2b00], R42 ;  /* 0x002b002a28007988 */ /* 0x000fe2000800040c */
[----:B0-----:R-:W-:-:S03]  /*6de0*/  LOP3.LUT R31, R4, 0x70, RZ, 0x3c, !PT ;  /* 0x00000070041f7812 */ /* 0x001fc600078e3cff */
[----:B------:R-:W-:Y:S04]  /*6df0*/  STS.U16 [R40+UR12+0xf00], R41 ;  /* 0x000f002928007988 */ /* 0x000fe8000800040c */
        /* <DEDUP_REMOVED lines=10> */
[----:B------:R0:W-:Y:S04]  /*6ea0*/  STS.U16 [R5+UR12+0x4a00], R24 ;  /* 0x004a001805007988 */ /* 0x0001e8000800040c */
[----:B------:R-:W-:Y:S04]  /*6eb0*/  STS.U16 [R5+UR12+0x4400], R27 ;  /* 0x0044001b05007988 */ /* 0x000fe8000800040c */
[----:B------:R1:W-:Y:S04]  /*6ec0*/  STS.U16 [R5+UR12+0x4600], R26 ;  /* 0x0046001a05007988 */ /* 0x0003e8000800040c */
[----:B0-----:R-:W3:Y:S04]  /*6ed0*/  LDL.LU.64 R24, [R1] ;  /* 0x0000000001187983 */ /* 0x001ee80000300a00 */
[----:B------:R-:W-:Y:S04]  /*6ee0*/  STS.U16 [R5+UR12+0x4000], R29 ;  /* 0x0040001d05007988 */ /* 0x000fe8000800040c */
[----:B------:R0:W-:Y:S04]  /*6ef0*/  STS.U16 [R5+UR12+0x4200], R28 ;  /* 0x0042001c05007988 */ /* 0x0001e8000800040c */
[----:B-1----:R-:W3:Y:S04]  /*6f00*/  LDL.LU.64 R26, [R1+0x8] ;  /* 0x00000800011a7983 */ /* 0x002ee80000300a00 */
[----:B0-----:R-:W3:Y:S04]  /*6f10*/  LDL.LU.64 R28, [R1+0x10] ;  /* 0x00001000011c7983 */ /* 0x001ee80000300a00 */
[----:B------:R-:W3:Y:S04]  /*6f20*/  LDL.LU.64 R30, [R1+0x18] ;  /* 0x00001800011e7983 */ /* 0x000ee80000300a00 */
        /* <DEDUP_REMOVED lines=28> */
[----:B------:R0:W-:Y:S04]  /*70f0*/  STS.U16 [R5+UR12+0x5800], R250 ;  /* 0x005800fa05007988 */ /* 0x0001e8000800040c */
[----:B------:R1:W-:Y:S01]  /*7100*/  STS.U16 [R5+UR12+0x4c00], R129 ;  /* 0x004c008105007988 */ /* 0x0003e2000800040c */
[----:B0-----:R-:W-:-:S03]  /*7110*/  LOP3.LUT R250, R5, 0x20, RZ, 0x3c, !PT ;  /* 0x0000002005fa7812 */ /* 0x001fc600078e3cff */
[----:B------:R-:W-:Y:S04]  /*7120*/  STS.U16 [R5+UR12+0x4e00], R130 ;  /* 0x004e008205007988 */ /* 0x000fe8000800040c */
[----:B------:R-:W-:Y:S04]  /*7130*/  STS.U16 [R5+UR12+0x5000], R131 ;  /* 0x0050008305007988 */ /* 0x000fe8000800040c */
[----:B------:R-:W-:Y:S04]  /*7140*/  STS.U16 [R5+UR12+0x5200], R132 ;  /* 0x0052008405007988 */ /* 0x000fe8000800040c */
[----:B------:R-:W-:Y:S04]  /*7150*/  STS.U16 [R5+UR12+0x5400], R133 ;  /* 0x0054008505007988 */ /* 0x000fe8000800040c */
[----:B------:R-:W-:Y:S04]  /*7160*/  STS.U16 [R5+UR12+0x5600], R134 ;  /* 0x0056008605007988 */ /* 0x000fe8000800040c */
[----:B------:R-:W-:Y:S04]  /*7170*/  STS.U16 [R5+UR12+0x5a00], R135 ;  /* 0x005a008705007988 */ /* 0x000fe8000800040c */
[----:B----4-:R-:W-:Y:S04]  /*7180*/  STS.U16 [R5+UR12+0x5c00], R136 ;  /* 0x005c008805007988 */ /* 0x010fe8000800040c */
[----:B--2---:R-:W-:Y:S04]  /*7190*/  STS.U16 [R5+UR12+0x5e00], R252 ;  /* 0x005e00fc05007988 */ /* 0x004fe8000800040c */
        /* <DEDUP_REMOVED lines=14> */
[----:B---3--:R-:W-:Y:S04]  /*7280*/  STS.U16 [R250+UR12+0x5d00], R151 ;  /* 0x005d0097fa007988 */ /* 0x008fe8000800040c */
[----:B------:R0:W-:Y:S01]  /*7290*/  STS.U16 [R250+UR12+0x5f00], R251 ;  /* 0x005f00fbfa007988 */ /* 0x0001e2000800040c */
[----:B------:R2:W-:Y:S06]  /*72a0*/  MEMBAR.ALL.CTA ;  /* 0x0000000000007992 */ /* 0x0005ec0000008000 */
[----:B--2---:R-:W2:Y:S01]  /*72b0*/  FENCE.VIEW.ASYNC.S ;  /* 0x00000000000073c6 */ /* 0x004ea20000000000 */
[----:B------:R-:W-:Y:S01]  /*72c0*/  UMOV UR4, UR13 ;  /* 0x0000000d00047c82 */ /* 0x000fe20008000000 */
[----:B------:R-:W-:-:S02]  /*72d0*/  UMOV UR5, 0x40000040 ;  /* 0x4000004000057882 */ /* 0x000fc40000000000 */
[----:B-1----:R-:W3:Y:S01]  /*72e0*/  LDL.LU R129, [R1+0x5a8] ;  /* 0x0005a80001817983 */ /* 0x002ee20000300800 */
[----:B0-----:R-:W0:Y:S03]  /*72f0*/  LDC R250, c[0x0][0x23c] ;  /* 0x00008f00fffa7b82 */ /* 0x001e260000000800 */
[----:B------:R-:W3:Y:S04]  /*7300*/  LDL.LU R130, [R1+0x5a4] ;  /* 0x0005a40001827983 */ /* 0x000ee80000300800 */
[----:B------:R-:W3:Y:S04]  /*7310*/  LDL.LU R131, [R1+0x5a0] ;  /* 0x0005a00001837983 */ /* 0x000ee80000300800 */
[----:B------:R-:W3:Y:S04]  /*7320*/  LDL.LU R132, [R1+0x59c] ;  /* 0x00059c0001847983 */ /* 0x000ee80000300800 */
[----:B------:R-:W3:Y:S01]  /*7330*/  LDL.LU R133, [R1+0x598] ;  /* 0x0005980001857983 */ /* 0x000ee20000300800 */
[----:B--2---:R-:W-:Y:S06]  /*7340*/  BAR.SYNC.DEFER_BLOCKING 0x0 ;  /* 0x0000000000007b1d */ /* 0x004fec0000010000 */
[----:B------:R-:W3:Y:S04]  /*7350*/  LDL.LU R134, [R1+0x594] ;  /* 0x0005940001867983 */ /* 0x000ee80000300800 */
        /* <DEDUP_REMOVED lines=16> */
[----:B------:R-:W3:Y:S01]  /*7460*/  LDL.LU R151, [R1+0x550] ;  /* 0x0005500001977983 */ /* 0x000ee20000300800 */
[----:B------:R-:W-:-:S06]  /*7470*/  WARPGROUP.ARRIVE ;  /* 0x00000000000079c5 */ /* 0x000fcc0000000000 */
[----:B------:R-:W-:Y:S03]  /*7480*/  HGMMA.64x128x16.F32 R24, gdesc[UR4].tnspA, R24, gsb0 ;  /* 0x21e00000041879f0 */ /* 0x000fe60008000818 */
[----:B------:R-:W-:Y:S02]  /*7490*/  WARPGROUP.DEPBAR.LE gsb0, 0x0 ;  /* 0x00008000000079c5 */ /* 0x000fe40000010000 */
[----:B------:R-:W-:-:S07]  /*74a0*/  WARPGROUP.ARRIVE ;  /* 0x00000000000079c5 */ /* 0x000fce0000000000 */
[----:B------:R-:W-:Y:S01]  /*74b0*/  HGMMA.64x128x16.F32 R24, gdesc[UR8].tnspA, R24, gsb0 ;  /* 0x21e00000081879f0 */ /* 0x000fe20008000818 */
[----:B0-----:R-:W-:-:S04]  /*74c0*/  IMAD.SHL.U32 R250, R250, 0x20, RZ ;  /* 0x00000020fafa7824 */ /* 0x001fc800078e00ff */
[----:B------:R-:W-:-:S04]  /*74d0*/  IMAD.WIDE R6, R250, 0x2, R6 ;  /* 0x00000002fa067825 */ /* 0x000fc800078e0206 */
[----:B------:R-:W-:Y:S01]  /*74e0*/  IMAD.WIDE R10, R250, 0x2, R10 ;  /* 0x00000002fa0a7825 */ /* 0x000fe200078e020a */
[----:B------:R-:W-:Y:S01]  /*74f0*/  UMOV UR18, UR6 ;  /* 0x0000000600127c82 */ /* 0x000fe20008000000 */
[----:B------:R-:W-:Y:S01]  /*7500*/  UMOV UR19, UR7 ;  /* 0x0000000700137c82 */ /* 0x000fe20008000000 */
[----:B------:R-:W-:Y:S02]  /*7510*/  WARPGROUP.DEPBAR.LE gsb0, 0x0 ;  /* 0x00008000000079c5 */ /* 0x000fe40000010000 */
[----:B------:R-:W-:Y:S04]  /*7520*/  STL.64 [R1], R24 ;  /* 0x0000001801007387 */ /* 0x000fe80000100a00 */
        /* <DEDUP_REMOVED lines=30> */
[----:B------:R0:W-:Y:S04]  /*7710*/  STL.64 [R1+0xf8], R86 ;  /* 0x0000f85601007387 */ /* 0x0001e80000100a00 */
[----:B0-----:R-:W2:Y:S04]  /*7720*/  LDL.LU.64 R86, [R1+0x548] ;  /* 0x0005480001567983 */ /* 0x001ea80000300a00 */
[----:B------:R-:W2:Y:S04]  /*7730*/  LDL.LU.64 R84, [R1+0x540] ;  /* 0x0005400001547983 */ /* 0x000ea80000300a00 */
        /* <DEDUP_REMOVED lines=23> */
[----:B------:R-:W2:Y:S01]  /*78b0*/  LDL.LU.64 R36, [R1+0x480] ;  /* 0x0004800001247983 */ /* 0x000ea20000300a00 */
[----:B------:R-:W-:-:S03]  /*78c0*/  IMAD.MOV.U32 R252, RZ, RZ, R26 ;  /* 0x000000fffffc7224 */ /* 0x000fc600078e001a */
[----:B------:R-:W2:Y:S01]  /*78d0*/  LDL.LU.64 R34, [R1+0x478] ;  /* 0x0004780001227983 */ /* 0x000ea20000300a00 */
[----:B------:R-:W-:-:S03]  /*78e0*/  IMAD.MOV.U32 R251, RZ, RZ, R24 ;  /* 0x000000fffffb7224 */ /* 0x000fc600078e0018 */
[----:B------:R-:W2:Y:S04]  /*78f0*/  LDL.LU.64 R32, [R1+0x470] ;  /* 0x0004700001207983 */ /* 0x000ea80000300a00 */
[----:B------:R-:W2:Y:S04]  /*7900*/  LDL.LU.64 R30, [R1+0x468] ;  /* 0x00046800011e7983 */ /* 0x000ea80000300a00 */
[----:B------:R-:W2:Y:S04]  /*7910*/  LDL.LU.64 R28, [R1+0x460] ;  /* 0x00046000011c7983 */ /* 0x000ea80000300a00 */
[----:B------:R-:W2:Y:S04]  /*7920*/  LDL.LU.64 R26, [R1+0x458] ;  /* 0x00045800011a7983 */ /* 0x000ea80000300a00 */
[----:B------:R-:W2:Y:S04]  /*7930*/  LDL.LU.64 R24, [R1+0x450] ;  /* 0x0004500001187983 */ /* 0x000ea80000300a00 */
[----:B------:R1:W5:Y:S04]  /*7940*/  LDL.LU R250, [R1+0x448] ;  /* 0x0004480001fa7983 */ /* 0x0003680000300800 */
[----:B------:R-:W-:Y:S04]  /*7950*/  STL [R1+0x404], R6 ;  /* 0x0004040601007387 */ /* 0x000fe80000100800 */
[----:B------:R0:W-:Y:S02]  /*7960*/  STL [R1+0x400], R7 ;  /* 0x0004000701007387 */ /* 0x0001e40000100800 */
[----:B0-----:R-:W0:Y:S01]  /*7970*/  LDC R7, c[0x0][0x23c] ;  /* 0x00008f00ff077b82 */ /* 0x001e220000000800 */
[----:B------:R-:W-:-:S06]  /*7980*/  WARPGROUP.ARRIVE ;  /* 0x00000000000079c5 */ /* 0x000fcc0000000000 */
[----:B------:R-:W-:Y:S01]  /*7990*/  HGMMA.64x128x16.F32 R152, gdesc[UR16].tnspA, R152, gsb0 ;  /* 0x21e00000109879f0 */ /* 0x000fe20008000898 */
[----:B0-----:R-:W-:-:S04]  /*79a0*/  IMAD.SHL.U32 R7, R7, 0x20, RZ ;  /* 0x0000002007077824 */ /* 0x001fc800078e00ff */
[----:B------:R-:W-:-:S04]  /*79b0*/  IMAD.WIDE R8, R7, 0x2, R8 ;  /* 0x0000000207087825 */ /* 0x000fc800078e0208 */
[----:B------:R-:W-:-:S04]  /*79c0*/  IMAD.WIDE R6, R7, 0x2, R12 ;  /* 0x0000000207067825 */ /* 0x000fc800078e020c */
[----:B------:R-:W-:Y:S02]  /*79d0*/  IMAD.MOV.U32 R12, RZ, RZ, R2 ;  /* 0x000000ffff0c7224 */ /* 0x000fe400078e0002 */
[----:B------:R-:W-:Y:S02]  /*79e0*/  IMAD.MOV.U32 R13, RZ, RZ, R3 ;  /* 0x000000ffff0d7224 */ /* 0x000fe400078e0003 */
[----:B------:R-:W4:Y:S04]  /*79f0*/  LDL.LU.64 R2, [R1+0x440] ;  /* 0x0004400001027983 */ /* 0x000f280000300a00 */
[----:B------:R-:W-:Y:S04]  /*7a00*/  STL [R1+0x3fc], R10 ;  /* 0x0003fc0a01007387 */ /* 0x000fe80000100800 */
[----:B------:R0:W-:Y:S04]  /*7a10*/  STL [R1+0x3f8], R11 ;  /* 0x0003f80b01007387 */ /* 0x0001e80000100800 */
[----:B------:R-:W-:Y:S04]  /*7a20*/  STL [R1+0x3f4], R8 ;  /* 0x0003f40801007387 */ /* 0x000fe80000100800 */
[----:B------:R3:W-:Y:S01]  /*7a30*/  STL [R1+0x3f0], R9 ;  /* 0x0003f00901007387 */ /* 0x0007e20000100800 */
[----:B------:R-:W-:Y:S01]  /*7a40*/  UMOV UR22, UR10 ;  /* 0x0000000a00167c82 */ /* 0x000fe20008000000 */
[----:B------:R-:W-:Y:S01]  /*7a50*/  UMOV UR23, UR11 ;  /* 0x0000000b00177c82 */ /* 0x000fe20008000000 */
[----:B------:R-:W-:Y:S01]  /*7a60*/  UMOV UR26, UR6 ;  /* 0x00000006001a7c82 */ /* 0x000fe20008000000 */
[----:B------:R-:W-:Y:S01]  /*7a70*/  UMOV UR27, UR7 ;  /* 0x00000007001b7c82 */ /* 0x000fe20008000000 */
[----:B0-----:R-:W0:Y:S01]  /*7a80*/  LDC R11, c[0x0][0x23c] ;  /* 0x00008f00ff0b7b82 */ /* 0x001e220000000800 */
[----:B---3--:R-:W3:Y:S01]  /*7a90*/  LDL.LU.64 R8, [R1+0x118] ;  /* 0x0001180001087983 */ /* 0x008ee20000300a00 */
[----:B------:R-:W-:-:S02]  /*7aa0*/  WARPGROUP.DEPBAR.LE gsb0, 0x0 ;  /* 0x00008000000079c5 */ /* 0x000fc40000010000 */
[----:B------:R-:W-:-:S06]  /*7ab0*/  WARPGROUP.ARRIVE ;  /* 0x00000000000079c5 */ /* 0x000fcc0000000000 */
[----:B------:R-:W-:Y:S01]  /*7ac0*/  HGMMA.64x128x16.F32 R152, gdesc[UR20].tnspA, R152, gsb0 ;  /* 0x21e00000149879f0 */ /* 0x000fe20008000898 */
[----:B0-----:R-:W-:-:S04]  /*7ad0*/  IMAD.SHL.U32 R11, R11, 0x20, RZ ;  /* 0x000000200b0b7824 */ /* 0x001fc800078e00ff */
[----:B------:R-:W-:Y:S02]  /*7ae0*/  IMAD.WIDE R10, R11, 0x2, R14 ;  /* 0x000000020b0a7825 */ /* 0x000fe400078e020e */
[----:B------:R-:W0:Y:S01]  /*7af0*/  LDC R15, c[0x0][0x23c] ;  /* 0x00008f00ff0f7b82 */ /* 0x000e220000000800 */
[----:B------:R-:W-:Y:S04]  /*7b00*/  STL [R1+0x3ec], R6 ;  /* 0x0003ec0601007387 */ /* 0x000fe80000100800 */
[----:B------:R1:W-:Y:S01]  /*7b10*/  STL [R1+0x3e8], R7 ;  /* 0x0003e80701007387 */ /* 0x0003e20000100800 */
[----:B0-----:R-:W-:-:S04]  /*7b20*/  IMAD.SHL.U32 R15, R15, 0x20, RZ ;  /* 0x000000200f0f7824 */ /* 0x001fc800078e00ff */
[----:B-1----:R-:W-:Y:S02]  /*7b30*/  IMAD.WIDE R6, R15, 0x2, R16 ;  /* 0x000000020f067825 */ /* 0x002fe400078e0210 */
[----:B------:R-:W2:Y:S01]  /*7b40*/  LDL.LU.64 R16, [R1+0x120] ;  /* 0x0001200001107983 */ /* 0x000ea20000300a00 */
[----:B------:R-:W-:Y:S02]  /*7b50*/  WARPGROUP.DEPBAR.LE gsb0, 0x0 ;  /* 0x00008000000079c5 */ /* 0x000fe40000010000 */
[----:B------:R-:W-:-:S06]  /*7b60*/  WARPGROUP.ARRIVE ;  /* 0x00000000000079c5 */ /* 0x000fcc0000000000 */
[----:B------:R-:W-:Y:S01]  /*7b70*/  HGMMA.64x128x16.F32 R88, gdesc[UR24].tnspA, R88, gsb0 ;  /* 0x21e00000185879f0 */ /* 0x000fe20008000858 */
[----:B------:R-:W-:Y:S04]  /*7b80*/  STL [R1+0x3e0], R10 ;  /* 0x0003e00a01007387 */ /* 0x000fe80000100800 */
[----:B------:R0:W-:Y:S02]  /*7b90*/  STL [R1+0x3dc], R11 ;  /* 0x0003dc0b01007387 */ /* 0x0001e40000100800 */
[----:B0-----:R-:W-:Y:S01]  /*7ba0*/  IMAD.WIDE R10, R15, 0x2, R18 ;  /* 0x000000020f0a7825 */ /* 0x001fe200078e0212 */
[----:B------:R-:W-:Y:S01]  /*7bb0*/  UMOV UR30, UR10 ;  /* 0x0000000a001e7c82 */ /* 0x000fe20008000000 */
[----:B------:R-:W-:Y:S02]  /*7bc0*/  UMOV UR31, UR11 ;  /* 0x0000000b001f7c82 */ /* 0x000fe40008000000 */
[----:B---3--:R-:W-:-:S02]  /*7bd0*/  IMAD.MOV.U32 R18, RZ, RZ, R8 ;  /* 0x000000ffff127224 */ /* 0x008fc400078e0008 */
[----:B------:R-:W-:Y:S02]  /*7be0*/  IMAD.MOV.U32 R19, RZ, RZ, R9 ;  /* 0x000000ffff137224 */ /* 0x000fe400078e0009 */
[C---:B------:R-:W-:Y:S02]  /*7bf0*/  IMAD.WIDE R8, R15.reuse, 0x2, R20 ;  /* 0x000000020f087825 */ /* 0x040fe400078e0214 */
[----:B------:R-:W3:Y:S04]  /*7c00*/  LDL.LU.64 R20, [R1+0x100] ;  /* 0x0001000001147983 */ /* 0x000ee80000300a00 */
[----:B------:R-:W-:Y:S04]  /*7c10*/  STL [R1+0x3d8], R6 ;  /* 0x0003d80601007387 */ /* 0x000fe80000100800 */
[----:B------:R0:W-:Y:S04]  /*7c20*/  STL [R1+0x3d4], R7 ;  /* 0x0003d40701007387 */ /* 0x0001e80000100800 */
[----:B------:R-:W-:Y:S01]  /*7c30*/  STL [R1+0x3d0], R10 ;  /* 0x0003d00a01007387 */ /* 0x000fe20000100800 */
[----:B0-----:R-:W-:-:S04]  /*7c40*/  IMAD.WIDE R6, R15, 0x2, R22 ;  /* 0x000000020f067825 */ /* 0x001fc800078e0216 */
[----:B------:R-:W-:Y:S02]  /*7c50*/  IMAD.MOV.U32 R22, RZ, RZ, R232 ;  /* 0x000000ffff167224 */ /* 0x000fe400078e00e8 */
[----:B------:R-:W-:Y:S02]  /*7c60*/  IMAD.MOV.U32 R23, RZ, RZ, R233 ;  /* 0x000000ffff177224 */ /* 0x000fe400078e00e9 */
[----:B------:R-:W3:Y:S04]  /*7c70*/  LDL.LU.64 R232, [R1+0x438] ;  /* 0x0004380001e87983 */ /* 0x000ee80000300a00 */
[----:B------:R0:W-:Y:S04]  /*7c80*/  STL [R1+0x3cc], R11 ;  /* 0x0003cc0b01007387 */ /* 0x0001e80000100800 */
[----:B------:R-:W-:Y:S04]  /*7c90*/  STL [R1+0x3c4], R8 ;  /* 0x0003c40801007387 */ /* 0x000fe80000100800 */
[----:B------:R1:W-:Y:S01]  /*7ca0*/  STL [R1+0x3c0], R9 ;  /* 0x0003c00901007387 */ /* 0x0003e20000100800 */
[----:B0-----:R-:W-:-:S03]  /*7cb0*/  IMAD.WIDE R10, R15, 0x2, R216 ;  /* 0x000000020f0a7825 */ /* 0x001fc600078e02d8 */
[----:B------:R-:W-:Y:S04]  /*7cc0*/  STL [R1+0x3bc], R6 ;  /* 0x0003bc0601007387 */ /* 0x000fe80000100800 */
[----:B------:R0:W-:Y:S01]  /*7cd0*/  STL [R1+0x3b8], R7 ;  /* 0x0003b80701007387 */ /* 0x0001e20000100800 */
[----:B-1----:R-:W-:-:S03]  /*7ce0*/  IMAD.WIDE R8, R15, 0x2, R218 ;  /* 0x000000020f087825 */ /* 0x002fc600078e02da */
[----:B------:R-:W-:Y:S04]  /*7cf0*/  STL [R1+0x3b4], R10 ;  /* 0x0003b40a01007387 */ /* 0x000fe80000100800 */
[----:B------:R1:W-:Y:S01]  /*7d00*/  STL [R1+0x3b0], R11 ;  /* 0x0003b00b01007387 */ /* 0x0003e20000100800 */
[C---:B0-----:R-:W-:Y:S01]  /*7d10*/  IMAD.WIDE R6, R15.reuse, 0x2, R220 ;  /* 0x000000020f067825 */ /* 0x041fe200078e02dc */
[----:B------:R-:W-:Y:S02]  /*7d20*/  WARPGROUP.DEPBAR.LE gsb0, 0x0 ;  /* 0x00008000000079c5 */ /* 0x000fe40000010000 */
[----:B------:R-:W-:Y:S01]  /*7d30*/  STL [R1+0x3ac], R8 ;  /* 0x0003ac0801007387 */ /* 0x000fe20000100800 */
[----:B------:R-:W-:Y:S01]  /*7d40*/  WARPGROUP.ARRIVE ;  /* 0x00000000000079c5 */ /* 0x000fe20000000000 */
[----:B-1----:R-:W-:-:S02]  /*7d50*/  IMAD.WIDE R10, R15, 0x2, R222 ;  /* 0x000000020f0a7825 */ /* 0x002fc400078e02de */
[----:B------:R0:W-:Y:S03]  /*7d60*/  STL [R1+0x3a8], R9 ;  /* 0x0003a80901007387 */ /* 0x0001e60000100800 */
[----:B------:R-:W-:Y:S01]  /*7d70*/  HGMMA.64x128x16.F32 R88, gdesc[UR28].tnspA, R88, gsb0 ;  /* 0x21e000001c5879f0 */ /* 0x000fe20008000858 */
[----:B------:R-:W-:Y:S04]  /*7d80*/  STL [R1+0x3a4], R6 ;  /* 0x0003a40601007387 */ /* 0x000fe80000100800 */
[----:B------:R1:W-:Y:S04]  /*7d90*/  STL [R1+0x3a0], R7 ;  /* 0x0003a00701007387 */ /* 0x0003e80000100800 */
[----:B------:R-:W-:Y:S01]  /*7da0*/  STL [R1+0x39c], R10 ;  /* 0x00039c0a01007387 */ /* 0x000fe20000100800 */
[----:B0-----:R-:W-:-:S03]  /*7db0*/  IMAD.WIDE R8, R15, 0x2, R228 ;  /* 0x000000020f087825 */ /* 0x001fc600078e02e4 */
[----:B------:R0:W-:Y:S01]  /*7dc0*/  STL [R1+0x140], R11 ;  /* 0x0001400b01007387 */ /* 0x0001e20000100800 */
[----:B-1----:R-:W-:-:S05]  /*7dd0*/  IMAD.WIDE R6, R15, 0x2, R224 ;  /* 0x000000020f067825 */ /* 0x002fca00078e02e0 */
[----:B------:R-:W-:Y:S01]  /*7de0*/  STL [R1+0x13c], R6 ;  /* 0x00013c0601007387 */ /* 0x000fe20000100800 */
[----:B0-----:R-:W-:-:S03]  /*7df0*/  IMAD.WIDE R10, R15, 0x2, R226 ;  /* 0x000000020f0a7825 */ /* 0x001fc600078e02e2 */
[----:B------:R0:W-:Y:S04]  /*7e00*/  STL [R1+0x138], R7 ;  /* 0x0001380701007387 */ /* 0x0001e80000100800 */
[----:B------:R-:W-:Y:S04]  /*7e10*/  STL [R1+0x134], R10 ;  /* 0x0001340a01007387 */ /* 0x000fe80000100800 */
[----:B------:R-:W-:Y:S04]  /*7e20*/  STL [R1+0x130], R11 ;  /* 0x0001300b01007387 */ /* 0x000fe80000100800 */
[----:B------:R-:W-:Y:S04]  /*7e30*/  STL [R1+0x12c], R8 ;  /* 0x00012c0801007387 */ /* 0x000fe80000100800 */
[----:B------:R1:W-:Y:S04]  /*7e40*/  STL [R1+0x128], R9 ;  /* 0x0001280901007387 */ /* 0x0003e80000100800 */
[----:B------:R-:W3:Y:S01]  /*7e50*/  LDL.LU R14, [R1+0x398] ;  /* 0x00039800010e7983 */ /* 0x000ee20000300800 */
[----:B0-----:R-:W-:-:S04]  /*7e60*/  IMAD.WIDE R6, R15, 0x2, R230 ;  /* 0x000000020f067825 */ /* 0x001fc800078e02e6 */
[----:B------:R-:W-:Y:S02]  /*7e70*/  IMAD.MOV.U32 R231, RZ, RZ, R6 ;  /* 0x000000ffffe77224 */ /* 0x000fe400078e0006 */
[----:B------:R-:W-:Y:S02]  /*7e80*/  IMAD.MOV.U32 R230, RZ, RZ, R7 ;  /* 0x000000ffffe67224 */ /* 0x000fe400078e0007 */
[----:B------:R-:W-:-:S04]  /*7e90*/  IMAD.WIDE R6, R15, 0x2, R238 ;  /* 0x000000020f067825 */ /* 0x000fc800078e02ee */
        /* <DEDUP_REMOVED lines=8> */
[----:B----4-:R-:W-:Y:S02]  /*7f20*/  IMAD.WIDE R6, R15, 0x2, R2 ;  /* 0x000000020f067825 */ /* 0x010fe400078e0202 */
[----:B------:R-:W4:Y:S01]  /*7f30*/  LDL.LU.64 R2, [R1+0x430] ;  /* 0x0004300001027983 */ /* 0x000f220000300a00 */
[----:B------:R-:W-:Y:S01]  /*7f40*/  UMOV UR34, UR6 ;  /* 0x0000000600227c82 */ /* 0x000fe20008000000 */
[----:B------:R-:W-:Y:S01]  /*7f50*/  UMOV UR35, UR7 ;  /* 0x0000000700237c82 */ /* 0x000fe20008000000 */
[----:B------:R-:W-:Y:S02]  /*7f60*/  WARPGROUP.DEPBAR.LE gsb0, 0x0 ;  /* 0x00008000000079c5 */ /* 0x000fe40000010000 */
[----:B--2---:R-:W-:-:S06]  /*7f70*/  WARPGROUP.ARRIVE ;  /* 0x00000000000079c5 */ /* 0x004fcc0000000000 */
[----:B------:R-:W-:Y:S01]  /*7f80*/  HGMMA.64x128x16.F32 R24, gdesc[UR32].tnspA, R24, gsb0 ;  /* 0x21e00000201879f0 */ /* 0x000fe20008000818 */
[----:B------:R-:W-:Y:S01]  /*7f90*/  UMOV UR38, UR10 ;  /* 0x0000000a00267c82 */ /* 0x000fe20008000000 */
[----:B------:R-:W-:Y:S01]  /*7fa0*/  UMOV UR39, UR11 ;  /* 0x0000000b00277c82 */ /* 0x000fe20008000000 */
[----:B-1----:R-:W-:-:S04]  /*7fb0*/  IMAD.WIDE R8, R15, 0x2, R236 ;  /* 0x000000020f087825 */ /* 0x002fc800078e02ec */
[----:B------:R-:W-:Y:S02]  /*7fc0*/  IMAD.MOV.U32 R237, RZ, RZ, R8 ;  /* 0x000000ffffed7224 */ /* 0x000fe400078e0008 */
[----:B------:R-:W-:Y:S02]  /*7fd0*/  IMAD.MOV.U32 R236, RZ, RZ, R9 ;  /* 0x000000ffffec7224 */ /* 0x000fe400078e0009 */
[----:B------:R-:W-:-:S04]  /*7fe0*/  IMAD.WIDE R8, R15, 0x2, R246 ;  /* 0x000000020f087825 */ /* 0x000fc800078e02f6 */
[----:B------:R-:W-:Y:S02]  /*7ff0*/  IMAD.MOV.U32 R247, RZ, RZ, R8 ;  /* 0x000000fffff77224 */ /* 0x000fe400078e0008 */
[----:B------:R-:W-:Y:S02]  /*8000*/  IMAD.MOV.U32 R246, RZ, RZ, R9 ;  /* 0x000000fffff67224 */ /* 0x000fe400078e0009 */
[----:B------:R-:W-:-:S04]  /*8010*/  IMAD.WIDE R8, R15, 0x2, R12 ;  /* 0x000000020f087825 */ /* 0x000fc800078e020c */
[----:B------:R-:W-:-:S04]  /*8020*/  IMAD.WIDE R10, R15, 0x2, R234 ;  /* 0x000000020f0a7825 */ /* 0x000fc800078e02ea */
[----:B------:R-:W-:Y:S02]  /*8030*/  IMAD.MOV.U32 R235, RZ, RZ, R10 ;  /* 0x000000ffffeb7224 */ /* 0x000fe400078e000a */
[----:B------:R-:W-:Y:S02]  /*8040*/  IMAD.MOV.U32 R234, RZ, RZ, R11 ;  /* 0x000000ffffea7224 */ /* 0x000fe400078e000b */
[----:B------:R-:W-:Y:S01]  /*8050*/  IMAD.WIDE R10, R15, 0x2, R240 ;  /* 0x000000020f0a7825 */ /* 0x000fe200078e02f0 */
[----:B------:R-:W-:Y:S02]  /*8060*/  WARPGROUP.DEPBAR.LE gsb0, 0x0 ;  /* 0x00008000000079c5 */ /* 0x000fe40000010000 */
[----:B------:R-:W-:-:S06]  /*8070*/  WARPGROUP.ARRIVE ;  /* 0x00000000000079c5 */ /* 0x000fcc0000000000 */
[----:B------:R-:W-:Y:S01]  /*8080*/  HGMMA.64x128x16.F32 R24, gdesc[UR36].tnspA, R24, gsb0 ;  /* 0x21e00000241879f0 */ /* 0x000fe20008000818 */
[C---:B---3--:R-:W-:Y:S02]  /*8090*/  IMAD.WIDE R12, R15.reuse, 0x2, R232 ;  /* 0x000000020f0c7825 */ /* 0x048fe400078e02e8 */
[----:B------:R1:W5:Y:S02]  /*80a0*/  LDL.LU.64 R232, [R1+0x428] ;  /* 0x0004280001e87983 */ /* 0x0003640000300a00 */
        /* <DEDUP_REMOVED lines=8> */
[----:B------:R-:W-:Y:S02]  /*8130*/  IMAD.MOV.U32 R227, RZ, RZ, R8 ;  /* 0x000000ffffe37224 */ /* 0x000fe400078e0008 */
[----:B------:R-:W-:Y:S02]  /*8140*/  IMAD.MOV.U32 R226, RZ, RZ, R9 ;  /* 0x000000ffffe27224 */ /* 0x000fe400078e0009 */
[----:B------:R-:W-:Y:S02]  /*8150*/  IMAD.MOV.U32 R225, RZ, RZ, R6 ;  /* 0x000000ffffe17224 */ /* 0x000fe400078e0006 */
[----:B------:R-:W-:-:S02]  /*8160*/  IMAD.MOV.U32 R224, RZ, RZ, R7 ;  /* 0x000000ffffe07224 */ /* 0x000fc400078e0007 */
[----:B------:R-:W-:-:S05]  /*8170*/  VIADD R14, R14, 0xffffffff ;  /* 0xffffffff0e0e7836 */ /* 0x000fca0000000000 */
[----:B------:R0:W-:Y:S01]  /*8180*/  STL [R1+0x398], R14 ;  /* 0x0003980e01007387 */ /* 0x0001e20000100800 */
[----:B------:R-:W-:Y:S02]  /*8190*/  ISETP.NE.U32.AND P0, PT, R14, RZ, PT ;  /* 0x000000ff0e00720c */ /* 0x000fe40003f05070 */
[----:B0-----:R-:W0:Y:S01]  /*81a0*/  LDC R14, c[0x0][0x238] ;  /* 0x00008e00ff0e7b82 */ /* 0x001e220000000800 */
[----:B------:R-:W-:-:S04]  /*81b0*/  IMAD.WIDE R10, R15, 0x2, R20 ;  /* 0x000000020f0a7825 */ /* 0x000fc800078e0214 */
[----:B------:R-:W-:-:S04]  /*81c0*/  IMAD.WIDE R8, R15, 0x2, R18 ;  /* 0x000000020f087825 */ /* 0x000fc800078e0212 */
[----:B------:R-:W-:-:S04]  /*81d0*/  IMAD.WIDE R6, R15, 0x2, R16 ;  /* 0x000000020f067825 */ /* 0x000fc800078e0210 */
[----:B------:R-:W-:Y:S02]  /*81e0*/  IMAD.MOV.U32 R223, RZ, RZ, R12 ;  /* 0x000000ffffdf7224 */ /* 0x000fe400078e000c */
[----:B------:R-:W-:Y:S02]  /*81f0*/  IMAD.MOV.U32 R222, RZ, RZ, R13 ;  /* 0x000000ffffde7224 */ /* 0x000fe400078e000d */
[----:B------:R-:W-:Y:S02]  /*8200*/  IMAD.MOV.U32 R221, RZ, RZ, R10 ;  /* 0x000000ffffdd7224 */ /* 0x000fe400078e000a */
[----:B------:R-:W-:Y:S02]  /*8210*/  IMAD.MOV.U32 R220, RZ, RZ, R11 ;  /* 0x000000ffffdc7224 */ /* 0x000fe400078e000b */
[----:B0-----:R-:W-:Y:S02]  /*8220*/  IMAD.SHL.U32 R14, R14, 0x20, RZ ;  /* 0x000000200e0e7824 */ /* 0x001fe400078e00ff */
[----:B------:R-:W-:-:S02]  /*8230*/  IMAD.MOV.U32 R219, RZ, RZ, R8 ;  /* 0x000000ffffdb7224 */ /* 0x000fc400078e0008 */
[----:B------:R-:W-:Y:S02]  /*8240*/  IMAD.MOV.U32 R218, RZ, RZ, R9 ;  /* 0x000000ffffda7224 */ /* 0x000fe400078e0009 */
[----:B------:R-:W-:Y:S02]  /*8250*/  IMAD.MOV.U32 R217, RZ, RZ, R6 ;  /* 0x000000ffffd97224 */ /* 0x000fe400078e0006 */
[----:B------:R-:W-:Y:S02]  /*8260*/  IMAD.MOV.U32 R216, RZ, RZ, R7 ;  /* 0x000000ffffd87224 */ /* 0x000fe400078e0007 */
[----:B------:R-:W-:Y:S02]  /*8270*/  VIADD R0, R0, 0xffffffe0 ;  /* 0xffffffe000007836 */ /* 0x000fe40000000000 */
[----:B----4-:R-:W-:Y:S01]  /*8280*/  IMAD.WIDE R2, R14, 0x2, R2 ;  /* 0x000000020e027825 */ /* 0x010fe200078e0202 */
[----:B------:R-:W-:Y:S02]  /*8290*/  WARPGROUP.DEPBAR.LE gsb0, 0x0 ;  /* 0x00008000000079c5 */ /* 0x000fe40000010000 */
[----:B-1----:R-:W-:Y:S05]  /*82a0*/  @P0 BRA `(.L_x_1) ;  /* 0xffffffc0003c0947 */ /* 0x002fea000383ffff */
[----:B------:R-:W2:Y:S04]  /*82b0*/  LDL.LU R19, [R1+0xf4] ;  /* 0x0000f40001137983 */ /* 0x000ea80000300800 */
[----:B------:R-:W3:Y:S04]  /*82c0*/  LDL.LU R17, [R1+0xf8] ;  /* 0x0000f80001117983 */ /* 0x000ee80000300800 */
[----:B------:R-:W4:Y:S04]  /*82d0*/  LDL.LU R16, [R1+0xf0] ;  /* 0x0000f00001107983 */ /* 0x000f280000300800 */
        /* <DEDUP_REMOVED lines=40> */
[----:B------:R-:W4:Y:S01]  /*8560*/  LDL.LU R222, [R1+0x14] ;  /* 0x0000140001de7983 */ /* 0x000f220000300800 */
[----:B------:R-:W-:-:S03]  /*8570*/  F2FP.F16.F32.PACK_AB R219, R87, R215 ;  /* 0x000000d757db723e */ /* 0x000fc600000000ff */
[----:B------:R-:W4:Y:S04]  /*8580*/  LDL.LU R220, [R1+0x18] ;  /* 0x0000180001dc7983 */ /* 0x000f280000300800 */
[----:B------:R-:W4:Y:S01]  /*8590*/  LDL.LU R0, [R1+0x10] ;  /* 0x0000100001007983 */ /* 0x000f220000300800 */
[----:B------:R-:W-:-:S03]  /*85a0*/  F2FP.F16.F32.PACK_AB R218, R85, R213 ;  /* 0x000000d555da723e */ /* 0x000fc600000000ff */
[----:B------:R-:W4:Y:S04]  /*85b0*/  LDL.LU R2, [R1+0xc] ;  /* 0x00000c0001027983 */ /* 0x000f280000300800 */
[----:B------:R-:W4:Y:S04]  /*85c0*/  LDL.LU R3, [R1+0x4] ;  /* 0x0000040001037983 */ /* 0x000f280000300800 */
[----:B------:R-:W4:Y:S04]  /*85d0*/  LDL.LU R87, [R1+0xb0] ;  /* 0x0000b00001577983 */ /* 0x000f280000300800 */
[----:B------:R-:W4:Y:S04]  /*85e0*/  LDL.LU R215, [R1+0x88] ;  /* 0x0000880001d77983 */ /* 0x000f280000300800 */
[----:B------:R-:W4:Y:S04]  /*85f0*/  LDL.LU R85, [R1+0xac] ;  /* 0x0000ac0001557983 */ /* 0x000f280000300800 */
[----:B------:R-:W4:Y:S01]  /*8600*/  LDL.LU R213, [R1+0x84] ;  /* 0x0000840001d57983 */ /* 0x000f220000300800 */
[----:B------:R-:W-:-:S02]  /*8610*/  F2FP.F16.F32.PACK_AB R11, R83, R211 ;  /* 0x000000d3530b723e */ /* 0x000fc400000000ff */
[----:B--2---:R-:W-:Y:S02]  /*8620*/  F2FP.F16.F32.PACK_AB R216, R149, R19 ;  /* 0x0000001395d8723e */ /* 0x004fe400000000ff */
[----:B------:R-:W-:Y:S02]  /*8630*/  F2FP.F16.F32.PACK_AB R19, R86, R214 ;  /* 0x000000d65613723e */ /* 0x000fe400000000ff */
[----:B---3--:R-:W-:Y:S02]  /*8640*/  F2FP.F16.F32.PACK_AB R17, R150, R17 ;  /* 0x000000119611723e */ /* 0x008fe400000000ff */
[----:B----4-:R-:W-:Y:S01]  /*8650*/  F2FP.F16.F32.PACK_AB R16, R148, R16 ;  /* 0x000000109410723e */ /* 0x010fe200000000ff */
[----:B------:R-:W-:Y:S01]  /*8660*/  IMAD.MOV.U32 R83, RZ, RZ, R10 ;  /* 0x000000ffff537224 */ /* 0x000fe200078e000a */
[----:B------:R-:W-:Y:S02]  /*8670*/  F2FP.F16.F32.PACK_AB R10, R81, R209 ;  /* 0x000000d1510a723e */ /* 0x000fe400000000ff */
[----:B------:R-:W-:-:S02]  /*8680*/  F2FP.F16.F32.PACK_AB R217, R151, R18 ;  /* 0x0000001297d9723e */ /* 0x000fc400000000ff */
[----:B------:R-:W2:Y:S01]  /*8690*/  LDL.LU R151, [R1+0x8c] ;  /* 0x00008c0001977983 */ /* 0x000ea20000300800 */
[----:B------:R-:W-:-:S03]  /*86a0*/  F2FP.F16.F32.PACK_AB R18, R84, R212 ;  /* 0x000000d45412723e */ /* 0x000fc600000000ff */
[----:B------:R-:W3:Y:S04]  /*86b0*/  LDL.LU R149, [R1+0x90] ;  /* 0x0000900001957983 */ /* 0x000ee80000300800 */
[----:B------:R-:W4:Y:S04]  /*86c0*/  LDL.LU R86, [R1+0xb8] ;  /* 0x0000b80001567983 */ /* 0x000f280000300800 */
[----:B------:R-:W2:Y:S04]  /*86d0*/  LDL.LU R214, [R1+0x98] ;  /* 0x0000980001d67983 */ /* 0x000ea80000300800 */
[----:B------:R-:W2:Y:S04]  /*86e0*/  LDL.LU R84, [R1+0xa4] ;  /* 0x0000a40001547983 */ /* 0x000ea80000300800 */
[----:B------:R-:W2:Y:S04]  /*86f0*/  LDL.LU R212, [R1+0x94] ;  /* 0x0000940001d47983 */ /* 0x000ea80000300800 */
[----:B------:R-:W2:Y:S04]  /*8700*/  LDL.LU R150, [R1+0x9c] ;  /* 0x00009c0001967983 */ /* 0x000ea80000300800 */
[----:B------:R-:W2:Y:S04]  /*8710*/  LDL.LU R148, [R1+0xa0] ;  /* 0x0000a00001947983 */ /* 0x000ea80000300800 */
[----:B------:R-:W2:Y:S01]  /*8720*/  LDL.LU R211, [R1+0xa8] ;  /* 0x0000a80001d37983 */ /* 0x000ea20000300800 */
[----:B------:R-:W-:Y:S01]  /*8730*/  F2FP.F16.F32.PACK_AB R4, R144, R15 ;  /* 0x0000000f9004723e */ /* 0x000fe200000000ff */
[----:B------:R-:W-:-:S02]  /*8740*/  IMAD.MOV.U32 R81, RZ, RZ, R6 ;  /* 0x000000ffff517224 */ /* 0x000fc400078e0006 */
[----:B------:R-:W2:Y:S01]  /*8750*/  LDL.LU R209, [R1+0xb4] ;  /* 0x0000b40001d17983 */ /* 0x000ea20000300800 */
[----:B------:R-:W-:Y:S01]  /*8760*/  F2FP.F16.F32.PACK_AB R9, R147, R9 ;  /* 0x000000099309723e */ /* 0x000fe200000000ff */
[----:B------:R-:W-:Y:S01]  /*8770*/  IMAD.MOV.U32 R147, RZ, RZ, R7 ;  /* 0x000000ffff937224 */ /* 0x000fe200078e0007 */
[----:B------:R-:W-:Y:S02]  /*8780*/  F2FP.F16.F32.PACK_AB R15, R79, R207 ;  /* 0x000000cf4f0f723e */ /* 0x000fe400000000ff */
[----:B------:R-:W-:Y:S02]  /*8790*/  F2FP.F16.F32.PACK_AB R79, R75, R203 ;  /* 0x000000cb4b4f723e */ /* 0x000fe400000000ff */
[----:B------:R-:W-:Y:S01]  /*87a0*/  F2FP.F16.F32.PACK_AB R7, R82, R210 ;  /* 0x000000d25207723e */ /* 0x000fe200000000ff */
[----:B------:R-:W-:Y:S01]  /*87b0*/  IMAD.MOV.U32 R82, RZ, RZ, R13 ;  /* 0x000000ffff527224 */ /* 0x000fe200078e000d */
[----:B------:R-:W-:Y:S02]  /*87c0*/  F2FP.F16.F32.PACK_AB R75, R74, R202 ;  /* 0x000000ca4a4b723e */ /* 0x000fe400000000ff */
[----:B------:R-:W-:-:S02]  /*87d0*/  F2FP.F16.F32.PACK_AB R74, R72, R200 ;  /* 0x000000c8484a723e */ /* 0x000fc400000000ff */
[----:B------:R-:W-:Y:S02]  /*87e0*/  F2FP.F16.F32.PACK_AB R72, R136, R83 ;  /* 0x000000538848723e */ /* 0x000fe400000000ff */
[----:B------:R-:W-:Y:S02]  /*87f0*/  F2FP.F16.F32.PACK_AB R83, R71, R199 ;  /* 0x000000c74753723e */ /* 0x000fe400000000ff */
[----:B------:R-:W-:Y:S02]  /*8800*/  F2FP.F16.F32.PACK_AB R5, R146, R14 ;  /* 0x0000000e9205723e */ /* 0x000fe400000000ff */
[----:B------:R-:W-:Y:S02]  /*8810*/  F2FP.F16.F32.PACK_AB R71, R70, R198 ;  /* 0x000000c64647723e */ /* 0x000fe400000000ff */
[----:B------:R-:W-:Y:S02]  /*8820*/  F2FP.F16.F32.PACK_AB R14, R77, R205 ;  /* 0x000000cd4d0e723e */ /* 0x000fe400000000ff */
[----:B------:R-:W-:-:S02]  /*8830*/  F2FP.F16.F32.PACK_AB R70, R68, R196 ;  /* 0x000000c44446723e */ /* 0x000fc400000000ff */
[----:B------:R-:W-:Y:S02]  /*8840*/  F2FP.F16.F32.PACK_AB R77, R139, R82 ;  /* 0x000000528b4d723e */ /* 0x000fe400000000ff */
[----:B------:R-:W-:Y:S02]  /*8850*/  F2FP.F16.F32.PACK_AB R82, R69, R197 ;  /* 0x000000c54552723e */ /* 0x000fe400000000ff */
[----:B------:R-:W-:Y:S01]  /*8860*/  F2FP.F16.F32.PACK_AB R8, R145, R8 ;  /* 0x000000089108723e */ /* 0x000fe200000000ff */
[----:B------:R-:W-:Y:S01]  /*8870*/  IMAD.MOV.U32 R145, RZ, RZ, R12 ;  /* 0x000000ffff917224 */ /* 0x000fe200078e000c */
[----:B------:R-:W-:Y:S02]  /*8880*/  F2FP.F16.F32.PACK_AB R13, R143, R22 ;  /* 0x000000168f0d723e */ /* 0x000fe400000000ff */
        /* <DEDUP_REMOVED lines=44> */
[----:B---3--:R-:W-:Y:S02]  /*8b50*/  F2FP.F16.F32.PACK_AB R60, R124, R149 ;  /* 0x000000957c3c723e */ /* 0x008fe400000000ff */
[----:B------:R-:W-:Y:S02]  /*8b60*/  F2FP.F16.F32.PACK_AB R124, R121, R213 ;  /* 0x000000d5797c723e */ /* 0x000fe400000000ff */
[----:B----4-:R-:W-:Y:S02]  /*8b70*/  F2FP.F16.F32.PACK_AB R69, R134, R86 ;  /* 0x000000568645723e */ /* 0x010fe400000000ff */
[----:B------:R-:W-:Y:S02]  /*8b80*/  F2FP.F16.F32.PACK_AB R86, R65, R193 ;  /* 0x000000c14156723e */ /* 0x000fe400000000ff */
[----:B------:R-:W-:Y:S02]  /*8b90*/  F2FP.F16.F32.PACK_AB R121, R119, R235 ;  /* 0x000000eb7779723e */ /* 0x000fe400000000ff */
[----:B------:R-:W-:-:S02]  /*8ba0*/  F2FP.F16.F32.PACK_AB R119, R51, R179 ;  /* 0x000000b33377723e */ /* 0x000fc400000000ff */
[----:B--2---:R-:W-:Y:S02]  /*8bb0*/  F2FP.F16.F32.PACK_AB R84, R129, R84 ;  /* 0x000000548154723e */ /* 0x004fe400000000ff */
        /* <DEDUP_REMOVED lines=49> */
[----:B------:R-:W-:-:S07]  /*8ed0*/  F2FP.F16.F32.PACK_AB R39, R26, R154 ;  /* 0x0000009a1a27723e */ /* 0x000fce00000000ff */
.L_x_0:
[----:B------:R-:W0:Y:S01]  /*8ee0*/  S2R R24, SR_TID.X ;  /* 0x0000000000187919 */ /* 0x000e220000002100 */
[C---:B-----5:R-:W-:Y:S01]  /*8ef0*/  VIADD R25, R232.reuse, 0x7f ;  /* 0x0000007fe8197836 */ /* 0x060fe20000000000 */
[----:B------:R-:W-:Y:S01]  /*8f00*/  ULDC UR4, c[0x0][0x22c] ;  /* 0x00008b0000047ab9 */ /* 0x000fe20000000800 */
[----:B------:R-:W-:Y:S01]  /*8f10*/  VIADD R26, R232, 0x1 ;  /* 0x00000001e81a7836 */ /* 0x000fe20000000000 */
[----:B------:R-:W-:Y:S01]  /*8f20*/  ULDC.64 UR28, c[0x0][0x228] ;  /* 0x00008a00001c7ab9 */ /* 0x000fe20000000a00 */
[----:B------:R-:W-:Y:S01]  /*8f30*/  ULDC.64 UR6, c[0x0][0x228] ;  /* 0x00008a0000067ab9 */ /* 0x000fe20000000a00 */
[----:B------:R-:W-:Y:S01]  /*8f40*/  ISETP.GE.AND P2, PT, R25, UR29, PT ;  /* 0x0000001d19007c0c */ /* 0x000fe2000bf46270 */
[----:B------:R-:W-:Y:S01]  /*8f50*/  ULDC.64 UR30, c[0x0][0x228] ;  /* 0x00008a00001e7ab9 */ /* 0x000fe20000000a00 */
[----:B------:R-:W-:Y:S01]  /*8f60*/  ISETP.GE.AND P0, PT, R26, UR4, PT ;  /* 0x000000041a007c0c */ /* 0x000fe2000bf06270 */
[----:B------:R-:W-:Y:S01]  /*8f70*/  ULDC UR4, c[0x0][0x22c] ;  /* 0x00008b0000047ab9 */ /* 0x000fe20000000800 */
[----:B------:R-:W-:Y:S01]  /*8f80*/  ISETP.GE.AND P3, PT, R233, UR6, PT ;  /* 0x00000006e9007c0c */ /* 0x000fe2000bf66270 */
[----:B------:R-:W-:Y:S01]  /*8f90*/  ULDC.64 UR24, c[0x0][0x228] ;  /* 0x00008a0000187ab9 */ /* 0x000fe20000000a00 */
[----:B------:R-:W-:Y:S01]  /*8fa0*/  ULDC UR26, c[0x0][0x248] ;  /* 0x00009200001a7ab9 */ /* 0x000fe20000000800 */
[----:B------:R-:W-:Y:S01]  /*8fb0*/  ULDC.64 UR22, c[0x0][0x228] ;  /* 0x00008a0000167ab9 */ /* 0x000fe20000000a00 */
[----:B------:R-:W-:Y:S01]  /*8fc0*/  ISETP.LT.AND P3, PT, R232, UR31, !P3 ;  /* 0x0000001fe8007c0c */ /* 0x000fe2000df61270 */
[----:B------:R-:W-:Y:S01]  /*8fd0*/  ULDC.64 UR20, c[0x0][0x228] ;  /* 0x00008a0000147ab9 */ /* 0x000fe20000000a00 */
[----:B------:R-:W-:Y:S01]  /*8fe0*/  ULDC.64 UR18, c[0x0][0x228] ;  /* 0x00008a0000127ab9 */ /* 0x000fe20000000a00 */
[----:B------:R-:W-:Y:S01]  /*8ff0*/  ULDC.64 UR16, c[0x0][0x228] ;  /* 0x00008a0000107ab9 */ /* 0x000fe20000000a00 */
[----:B------:R-:W-:Y:S01]  /*9000*/  ULDC.64 UR10, c[0x0][0x228] ;  /* 0x00008a00000a7ab9 */ /* 0x000fe20000000a00 */
[----:B------:R-:W-:Y:S01]  /*9010*/  ULDC.64 UR8, c[0x0][0x228] ;  /* 0x00008a0000087ab9 */ /* 0x000fe20000000a00 */
[----:B0-----:R-:W-:-:S02]  /*9020*/  IMAD.SHL.U32 R0, R24, 0x10, RZ ;  /* 0x0000001018007824 */ /* 0x001fc400078e00ff */
[----:B------:R-:W-:-:S03]  /*9030*/  IMAD.SHL.U32 R2, R24, 0x40, RZ ;  /* 0x0000004018027824 */ /* 0x000fc600078e00ff */
[----:B------:R-:W-:Y:S02]  /*9040*/  LOP3.LUT R0, R0, 0xf0, RZ, 0xc0, !PT ;  /* 0x000000f000007812 */ /* 0x000fe400078ec0ff */
[----:B------:R-:W-:Y:S01]  /*9050*/  LOP3.LUT R3, R2, 0x400, RZ, 0xc0, !PT ;  /* 0x0000040002037812 */ /* 0x000fe200078ec0ff */
[----:B------:R-:W-:-:S03]  /*9060*/  VIADD R2, R232, 0x2 ;  /* 0x00000002e8027836 */ /* 0x000fc60000000000 */
[----:B------:R-:W-:Y:S02]  /*9070*/  IADD3 R0, R3, UR12, R0 ;  /* 0x0000000c03007c10 */ /* 0x000fe4000fffe000 */
[C---:B------:R-:W-:Y:S02]  /*9080*/  LOP3.LUT R3, R24.reuse, 0x60, RZ, 0xc0, !PT ;  /* 0x0000006018037812 */ /* 0x040fe400078ec0ff */
[----:B------:R-:W-:Y:S01]  /*9090*/  LOP3.LUT R24, R24, 0x7f, RZ, 0xc0, !PT ;  /* 0x0000007f18187812 */ /* 0x000fe200078ec0ff */
[----:B------:R-:W-:Y:S01]  /*90a0*/  BAR.SYNC.DEFER_BLOCKING 0x0 ;  /* 0x0000000000007b1d */ /* 0x000fe20000010000 */
[----:B------:R-:W-:Y:S01]  /*90b0*/  ISETP.GE.AND P5, PT, R2, UR4, PT ;  /* 0x0000000402007c0c */ /* 0x000fe2000bfa6270 */
[----:B------:R-:W-:Y:S01]  /*90c0*/  IMAD R140, R3, 0x8, R0 ;  /* 0x00000008038c7824 */ /* 0x000fe200078e0200 */
[----:B------:R-:W-:Y:S01]  /*90d0*/  LEA R0, R24, UR12, 0x4 ;  /* 0x0000000c18007c11 */ /* 0x000fe2000f8e20ff */
[----:B------:R-:W-:Y:S02]  /*90e0*/  VIADD R2, R232, 0x3 ;  /* 0x00000003e8027836 */ /* 0x000fe40000000000 */
[----:B------:R-:W-:Y:S01]  /*90f0*/  ULDC UR4, c[0x0][0x22c] ;  /* 0x00008b0000047ab9 */ /* 0x000fe20000000800 */
[----:B------:R-:W-:-:S02]  /*9100*/  ULDC.64 UR12, c[0x0][0x228] ;  /* 0x00008a00000c7ab9 */ /* 0x000fc40000000a00 */
[----:B------:R-:W-:Y:S01]  /*9110*/  ISETP.GE.AND P1, PT, R2, UR4, PT ;  /* 0x0000000402007c0c */ /* 0x000fe2000bf26270 */
[----:B------:R-:W-:Y:S01]  /*9120*/  ULDC.64 UR4, c[0x0][0x220] ;  /* 0x0000880000047ab9 */ /* 0x000fe20000000a00 */
[----:B------:R-:W0:Y:S01]  /*9130*/  LDC R2, c[0x0][0x244] ;  /* 0x00009100ff027b82 */ /* 0x000e220000000800 */
[----:B------:R-:W-:Y:S07]  /*9140*/  STSM.16.M88.4 [R140], R36 ;  /* 0x000000248c007844 */ /* 0x000fee0000000200 */
[----:B------:R-:W-:Y:S01]  /*9150*/  BAR.SYNC.DEFER_BLOCKING 0x0 ;  /* 0x0000000000007b1d */ /* 0x000fe20000010000 */
[----:B0-----:R-:W-:-:S05]  /*9160*/  IMAD R3, R233, R2, RZ ;  /* 0x00000002e9037224 */ /* 0x001fca00078e02ff */
[----:B------:R-:W0:Y:S02]  /*9170*/  LDS.128 R24, [R0] ;  /* 0x0000000000187984 */ /* 0x000e240000000c00 */
[----:B------:R-:W-:Y:S06]  /*9180*/  BAR.SYNC.DEFER_BLOCKING 0x0 ;  /* 0x0000000000007b1d */ /* 0x000fec0000010000 */
[----:B------:R-:W-:Y:S02]  /*9190*/  STSM.16.M88.4 [R140], R40 ;  /* 0x000000288c007844 */ /* 0x000fe40000000200 */
[----:B------:R-:W-:Y:S06]  /*91a0*/  BAR.SYNC.DEFER_BLOCKING 0x0 ;  /* 0x0000000000007b1d */ /* 0x000fec0000010000 */
[----:B------:R-:W1:Y:S02]  /*91b0*/  LDS.128 R28, [R0] ;  /* 0x00000000001c7984 */ /* 0x000e640000000c00 */
[----:B------:R-:W-:Y:S06]  /*91c0*/  BAR.SYNC.DEFER_BLOCKING 0x0 ;  /* 0x0000000000007b1d */ /* 0x000fec0000010000 */
[----:B------:R-:W-:Y:S02]  /*91d0*/  STSM.16.M88.4 [R140], R44 ;  /* 0x0000002c8c007844 */ /* 0x000fe40000000200 */
[----:B------:R-:W-:Y:S06]  /*91e0*/  BAR.SYNC.DEFER_BLOCKING 0x0 ;  /* 0x0000000000007b1d */ /* 0x000fec0000010000 */
[----:B------:R-:W-:Y:S02]  /*91f0*/  LDS.128 R32, [R0] ;  /* 0x0000000000207984 */ /* 0x000fe40000000c00 */
[----:B------:R-:W-:Y:S06]  /*9200*/  BAR.SYNC.DEFER_BLOCKING 0x0 ;  /* 0x0000000000007b1d */ /* 0x000fec0000010000 */
[----:B------:R-:W-:Y:S02]  /*9210*/  STSM.16.M88.4 [R140], R96 ;  /* 0x000000608c007844 */ /* 0x000fe40000000200 */
[----:B------:R-:W-:Y:S06]  /*9220*/  BAR.SYNC.DEFER_BLOCKING 0x0 ;  /* 0x0000000000007b1d */ /* 0x000fec0000010000 */
[----:B------:R-:W-:Y:S02]  /*9230*/  LDS.128 R36, [R0] ;  /* 0x0000000000247984 */ /* 0x000fe40000000c00 */
[----:B------:R-:W-:Y:S06]  /*9240*/  BAR.SYNC.DEFER_BLOCKING 0x0 ;  /* 0x0000000000007b1d */ /* 0x000fec0000010000 */
[----:B------:R-:W-:Y:S02]  /*9250*/  STSM.16.M88.4 [R140], R148 ;  /* 0x000000948c007844 */ /* 0x000fe40000000200 */
[----:B------:R-:W-:Y:S06]  /*9260*/  BAR.SYNC.DEFER_BLOCKING 0x0 ;  /* 0x0000000000007b1d */ /* 0x000fec0000010000 */
[----:B------:R-:W2:Y:S02]  /*9270*/  LDS.128 R40, [R0] ;  /* 0x0000000000287984 */ /* 0x000ea40000000c00 */
[----:B------:R-:W-:Y:S06]  /*9280*/  BAR.SYNC.DEFER_BLOCKING 0x0 ;  /* 0x0000000000007b1d */ /* 0x000fec0000010000 */
[----:B------:R-:W-:Y:S02]  /*9290*/  STSM.16.M88.4 [R140], R100 ;  /* 0x000000648c007844 */ /* 0x000fe40000000200 */
[----:B------:R-:W-:Y:S06]  /*92a0*/  BAR.SYNC.DEFER_BLOCKING 0x0 ;  /* 0x0000000000007b1d */ /* 0x000fec0000010000 */
[----:B------:R-:W3:Y:S02]  /*92b0*/  LDS.128 R44, [R0] ;  /* 0x00000000002c7984 */ /* 0x000ee40000000c00 */
[----:B------:R-:W-:Y:S06]  /*92c0*/  BAR.SYNC.DEFER_BLOCKING 0x0 ;  /* 0x0000000000007b1d */ /* 0x000fec0000010000 */
[----:B------:R-:W-:Y:S02]  /*92d0*/  STSM.16.M88.4 [R140], R144 ;  /* 0x000000908c007844 */ /* 0x000fe40000000200 */
[----:B------:R-:W-:Y:S06]  /*92e0*/  BAR.SYNC.DEFER_BLOCKING 0x0 ;  /* 0x0000000000007b1d */ /* 0x000fec0000010000 */
[----:B------:R-:W-:Y:S02]  /*92f0*/  LDS.128 R88, [R0] ;  /* 0x0000000000587984 */ /* 0x000fe40000000c00 */
[----:B------:R-:W-:Y:S06]  /*9300*/  BAR.SYNC.DEFER_BLOCKING 0x0 ;  /* 0x0000000000007b1d */ /* 0x000fec0000010000 */
[----:B------:R-:W-:Y:S02]  /*9310*/  STSM.16.M88.4 [R140], R104 ;  /* 0x000000688c007844 */ /* 0x000fe40000000200 */
[----:B------:R-:W-:Y:S06]  /*9320*/  BAR.SYNC.DEFER_BLOCKING 0x0 ;  /* 0x0000000000007b1d */ /* 0x000fec0000010000 */
[----:B------:R-:W4:Y:S02]  /*9330*/  LDS.128 R92, [R0] ;  /* 0x00000000005c7984 */ /* 0x000f240000000c00 */
        /* <DEDUP_REMOVED lines=73> */
[----:B------:R0:W-:Y:S02]  /*97d0*/  STSM.16.M88.4 [R140], R20 ;  /* 0x000000148c007844 */ /* 0x0001e40000000200 */
[----:B------:R-:W-:Y:S01]  /*97e0*/  BAR.SYNC.DEFER_BLOCKING 0x0 ;  /* 0x0000000000007b1d */ /* 0x000fe20000010000 */
[----:B0-----:R-:W-:Y:S01]  /*97f0*/  IMAD R20, R2, 0x80, R3 ;  /* 0x0000008002147824 */ /* 0x001fe200078e0203 */
[----:B------:R-:W-:Y:S01]  /*9800*/  LEA R2, P6, R3, UR4, 0x1 ;  /* 0x0000000403027c11 */ /* 0x000fe2000f8c08ff */
[----:B------:R-:W-:-:S03]  /*9810*/  VIADD R22, R232, 0x5 ;  /* 0x00000005e8167836 */ /* 0x000fc60000000000 */
[----:B------:R-:W-:Y:S02]  /*9820*/  LEA.HI.X.SX32 R3, R3, UR5, 0x1, P6 ;  /* 0x0000000503037c11 */ /* 0x000fe4000b0f0eff */
[----:B------:R-:W-:Y:S01]  /*9830*/  ISETP.GE.AND P6, PT, R232, UR7, PT ;  /* 0x00000007e8007c0c */ /* 0x000fe2000bfc6270 */
[----:B------:R-:W-:-:S03]  /*9840*/  ULDC.64 UR6, c[0x0][0x228] ;  /* 0x00008a0000067ab9 */ /* 0x000fc60000000a00 */
[----:B------:R-:W-:Y:S01]  /*9850*/  ISETP.LT.AND P6, PT, R250, UR24, !P6 ;  /* 0x00000018fa007c0c */ /* 0x000fe2000f7c1270 */
[----:B------:R-:W-:Y:S01]  /*9860*/  LDS.128 R84, [R0] ;  /* 0x0000000000547984 */ /* 0x000fe20000000c00 */
[----:B------:R-:W-:Y:S06]  /*9870*/  BAR.SYNC.DEFER_BLOCKING 0x0 ;  /* 0x0000000000007b1d */ /* 0x000fec0000010000 */
[----:B------:R-:W-:Y:S02]  /*9880*/  STSM.16.M88.4 [R140], R12 ;  /* 0x0000000c8c007844 */ /* 0x000fe40000000200 */
[----:B------:R-:W-:Y:S06]  /*9890*/  BAR.SYNC.DEFER_BLOCKING 0x0 ;  /* 0x0000000000007b1d */ /* 0x000fec0000010000 */
[----:B------:R-:W0:Y:S02]  /*98a0*/  LDS.128 R72, [R0] ;  /* 0x0000000000487984 */ /* 0x000e240000000c00 */
[----:B------:R-:W-:Y:S06]  /*98b0*/  BAR.SYNC.DEFER_BLOCKING 0x0 ;  /* 0x0000000000007b1d */ /* 0x000fec0000010000 */
[----:B------:R-:W-:Y:S02]  /*98c0*/  STSM.16.M88.4 [R140], R4 ;  /* 0x000000048c007844 */ /* 0x000fe40000000200 */
[----:B------:R-:W-:Y:S06]  /*98d0*/  BAR.SYNC.DEFER_BLOCKING 0x0 ;  /* 0x0000000000007b1d */ /* 0x000fec0000010000 */
[----:B------:R-:W0:Y:S02]  /*98e0*/  LDS.128 R76, [R0] ;  /* 0x00000000004c7984 */ /* 0x000e240000000c00 */
[----:B------:R-:W-:Y:S06]  /*98f0*/  BAR.SYNC.DEFER_BLOCKING 0x0 ;  /* 0x0000000000007b1d */ /* 0x000fec0000010000 */
[----:B------:R1:W-:Y:S02]  /*9900*/  STSM.16.M88.4 [R140], R8 ;  /* 0x000000088c007844 */ /* 0x0003e40000000200 */
[----:B------:R-:W-:Y:S01]  /*9910*/  BAR.SYNC.DEFER_BLOCKING 0x0 ;  /* 0x0000000000007b1d */ /* 0x000fe20000010000 */
[----:B-1----:R-:W-:-:S05]  /*9920*/  LEA R8, P4, R20, UR4, 0x1 ;  /* 0x0000000414087c11 */ /* 0x002fca000f8808ff */
[----:B------:R-:W-:Y:S01]  /*9930*/  ULDC UR4, c[0x0][0x22c] ;  /* 0x00008b0000047ab9 */ /* 0x000fe20000000800 */
[----:B------:R-:W-:Y:S02]  /*9940*/  LEA.HI.X.SX32 R9, R20, UR5, 0x1, P4 ;  /* 0x0000000514097c11 */ /* 0x000fe4000a0f0eff */
[----:B------:R-:W-:Y:S02]  /*9950*/  ISETP.LT.AND P4, PT, R233, UR22, !P0 ;  /* 0x00000016e9007c0c */ /* 0x000fe4000c781270 */
[----:B------:R-:W-:Y:S01]  /*9960*/  ISETP.LT.AND P0, PT, R250, UR20, !P0 ;  /* 0x00000014fa007c0c */ /* 0x000fe2000c701270 */
[----:B------:R-:W1:Y:S01]  /*9970*/  LDS.128 R12, [R0] ;  /* 0x00000000000c7984 */ /* 0x000e620000000c00 */
[----:B------:R-:W-:Y:S06]  /*9980*/  BAR.SYNC.DEFER_BLOCKING 0x0 ;  /* 0x0000000000007b1d */ /* 0x000fec0000010000 */
[----:B------:R2:W-:Y:S02]  /*9990*/  STSM.16.M88.4 [R140], R16 ;  /* 0x000000108c007844 */ /* 0x0005e40000000200 */
[----:B------:R-:W-:Y:S01]  /*99a0*/  BAR.SYNC.DEFER_BLOCKING 0x0 ;  /* 0x0000000000007b1d */ /* 0x000fe20000010000 */
[----:B--2---:R-:W-:Y:S01]  /*99b0*/  IMAD R17, R232, UR26, RZ ;  /* 0x0000001ae8117c24 */ /* 0x004fe2000f8e02ff */
[----:B------:R-:W-:Y:S01]  /*99c0*/  PRMT R19, R24, 0x7632, R19 ;  /* 0x0000763218137816 */ /* 0x000fe20000000013 */
[----:B------:R-:W-:-:S02]  /*99d0*/  VIADD R18, R232, 0x4 ;  /* 0x00000004e8127836 */ /* 0x000fc40000000000 */
[C---:B------:R-:W-:Y:S02]  /*99e0*/  VIADD R23, R17.reuse, UR26 ;  /* 0x0000001a11177c36 */ /* 0x040fe40008000000 */
[----:B------:R-:W-:-:S04]  /*99f0*/  IMAD.WIDE R10, R17, 0x2, R2 ;  /* 0x00000002110a7825 */ /* 0x000fc800078e0202 */
[--C-:B------:R-:W-:Y:S01]  /*9a00*/  IMAD.WIDE R16, R17, 0x2, R8.reuse ;  /* 0x0000000211107825 */ /* 0x100fe200078e0208 */
[----:B------:R-:W2:Y:S03]  /*9a10*/  LDS.128 R4, [R0] ;  /* 0x0000000000047984 */ /* 0x000ea60000000c00 */
[----:B------:R-:W-:Y:S01]  /*9a20*/  IMAD.WIDE R20, R23, 0x2, R8 ;  /* 0x0000000217147825 */ /* 0x000fe200078e0208 */
[----:B------:R-:W-:Y:S06]  /*9a30*/  BAR.SYNC.DEFER_BLOCKING 0x0 ;  /* 0x0000000000007b1d */ /* 0x000fec0000010000 */
[----:B------:R-:W-:Y:S02]  /*9a40*/  STSM.16.M88.4 [R140], R216 ;  /* 0x000000d88c007844 */ /* 0x000fe40000000200 */
[----:B------:R-:W-:Y:S06]  /*9a50*/  BAR.SYNC.DEFER_BLOCKING 0x0 ;  /* 0x0000000000007b1d */ /* 0x000fec0000010000 */
[----:B------:R3:W-:Y:S01]  /*9a60*/  @P3 STG.E.U16 desc[UR14][R10.64], R24 ;  /* 0x000000180a003986 */ /* 0x0007e2000c10150e */
[----:B------:R-:W-:Y:S01]  /*9a70*/  ISETP.GE.AND P3, PT, R18, UR4, PT ;  /* 0x0000000412007c0c */ /* 0x000fe2000bf66270 */
[----:B------:R-:W-:-:S02]  /*9a80*/  ULDC UR4, c[0x0][0x22c] ;  /* 0x00008b0000047ab9 */ /* 0x000fc40000000800 */
[----:B------:R4:W-:Y:S01]  /*9a90*/  @P6 STG.E.U16 desc[UR14][R16.64], R19 ;  /* 0x0000001310006986 */ /* 0x0009e2000c10150e */
[----:B------:R-:W-:Y:S01]  /*9aa0*/  ISETP.LT.AND P6, PT, R233, UR18, !P5 ;  /* 0x00000012e9007c0c */ /* 0x000fe2000efc1270 */
[----:B------:R-:W-:Y:S01]  /*9ab0*/  ULDC UR18, c[0x0][0x228] ;  /* 0x00008a0000127ab9 */ /* 0x000fe20000000800 */
[----:B------:R-:W-:Y:S01]  /*9ac0*/  ISETP.LT.AND P5, PT, R250, UR16, !P5 ;  /* 0x00000010fa007c0c */ /* 0x000fe2000efa1270 */
[----:B------:R-:W-:Y:S01]  /*9ad0*/  ULDC UR16, c[0x0][0x228] ;  /* 0x00008a0000107ab9 */ /* 0x000fe20000000800 */
[----:B---3--:R-:W-:Y:S02]  /*9ae0*/  PRMT R11, R28, 0x7632, R11 ;  /* 0x000076321c0b7816 */ /* 0x008fe4000000000b */
[----:B------:R-:W-:Y:S01]  /*9af0*/  PRMT R24, R40, 0x7632, R24 ;  /* 0x0000763228187816 */ /* 0x000fe20000000018 */
[----:B----4-:R-:W-:-:S04]  /*9b00*/  IMAD.WIDE R18, R23, 0x2, R2 ;  /* 0x0000000217127825 */ /* 0x010fc800078e0202 */
[----:B------:R-:W-:Y:S01]  /*9b10*/  VIADD R23, R23, UR26 ;  /* 0x0000001a17177c36 */ /* 0x000fe20008000000 */
[----:B------:R3:W-:Y:S01]  /*9b20*/  @P4 STG.E.U16 desc[UR14][R18.64], R28 ;  /* 0x0000001c12004986 */ /* 0x0007e2000c10150e */
[----:B------:R-:W-:Y:S01]  /*9b30*/  ISETP.GE.AND P4, PT, R22, UR4, PT ;  /* 0x0000000416007c0c */ /* 0x000fe2000bf86270 */
[----:B------:R-:W-:Y:S01]  /*9b40*/  ULDC UR4, c[0x0][0x22c] ;  /* 0x00008b0000047ab9 */ /* 0x000fe20000000800 */
[----:B------:R-:W-:Y:S01]  /*9b50*/  IMAD.WIDE R16, R23, 0x2, R8 ;  /* 0x0000000217107825 */ /* 0x000fe200078e0208 */
[----:B------:R4:W-:Y:S01]  /*9b60*/  @P0 STG.E.U16 desc[UR14][R20.64], R11 ;  /* 0x0000000b14000986 */ /* 0x0009e2000c10150e */
[----:B------:R-:W-:Y:S01]  /*9b70*/  ISETP.LT.AND P0, PT, R233, UR12, !P1 ;  /* 0x0000000ce9007c0c */ /* 0x000fe2000cf01270 */
[----:B------:R-:W-:Y:S01]  /*9b80*/  ULDC UR12, c[0x0][0x228] ;  /* 0x00008a00000c7ab9 */ /* 0x000fe20000000800 */
[----:B------:R-:W-:Y:S01]  /*9b90*/  ISETP.LT.AND P1, PT, R250, UR10, !P1 ;  /* 0x0000000afa007c0c */ /* 0x000fe2000cf21270 */
[----:B------:R-:W-:Y:S01]  /*9ba0*/  ULDC UR10, c[0x0][0x228] ;  /* 0x00008a00000a7ab9 */ /* 0x000fe20000000800 */
[----:B------:R-:W-:Y:S01]  /*9bb0*/  VIADD R22, R232, 0x9 ;  /* 0x00000009e8167836 */ /* 0x000fe20000000000 */
[----:B---3--:R-:W-:Y:S01]  /*9bc0*/  PRMT R19, R25, 0x7632, R19 ;  /* 0x0000763219137816 */ /* 0x008fe20000000013 */
[----:B----4-:R-:W-:-:S04]  /*9bd0*/  IMAD.WIDE R10, R23, 0x2, R2 ;  /* 0x00000002170a7825 */ /* 0x010fc800078e0202 */
[----:B------:R-:W-:Y:S01]  /*9be0*/  VIADD R23, R23, UR26 ;  /* 0x0000001a17177c36 */ /* 0x000fe20008000000 */
[----:B------:R3:W-:Y:S01]  /*9bf0*/  @P6 STG.E.U16 desc[UR14][R10.64], R25 ;  /* 0x000000190a006986 */ /* 0x0007e2000c10150e */
[----:B------:R-:W-:Y:S02]  /*9c00*/  VIADD R20, R232, 0x6 ;  /* 0x00000006e8147836 */ /* 0x000fe40000000000 */
[----:B------:R-:W-:Y:S01]  /*9c10*/  VIADD R21, R23, UR26 ;  /* 0x0000001a17157c36 */ /* 0x000fe20008000000 */
[----:B------:R4:W-:Y:S01]  /*9c20*/  @P5 STG.E.U16 desc[UR14][R16.64], R19 ;  /* 0x0000001310005986 */ /* 0x0009e2000c10150e */
[----:B------:R-:W-:Y:S01]  /*9c30*/  ISETP.LT.AND P5, PT, R233, UR8, !P3 ;  /* 0x00000008e9007c0c */ /* 0x000fe2000dfa1270 */
[----:B------:R-:W-:Y:S01]  /*9c40*/  ULDC UR8, c[0x0][0x228] ;  /* 0x00008a0000087ab9 */ /* 0x000fe20000000800 */
[----:B------:R-:W-:Y:S01]  /*9c50*/  ISETP.GE.AND P6, PT, R20, UR4, PT ;  /* 0x0000000414007c0c */ /* 0x000fe2000bfc6270 */
[----:B------:R-:W-:Y:S01]  /*9c60*/  VIADD R20, R232, 0x7 ;  /* 0x00000007e8147836 */ /* 0x000fe20000000000 */
[----:B------:R-:W-:Y:S01]  /*9c70*/  ISETP.LT.AND P3, PT, R250, UR6, !P3 ;  /* 0x00000006fa007c0c */ /* 0x000fe2000df61270 */
[----:B------:R-:W-:Y:S01]  /*9c80*/  ULDC UR4, c[0x0][0x22c] ;  /* 0x00008b0000047ab9 */ /* 0x000fe20000000800 */
[----:B------:R-:W-:Y:S01]  /*9c90*/  ULDC UR6, c[0x0][0x228] ;  /* 0x00008a0000067ab9 */ /* 0x000fe20000000800 */
[----:B---3--:R-:W-:-:S04]  /*9ca0*/  IMAD.WIDE R10, R23, 0x2, R8 ;  /* 0x00000002170a7825 */ /* 0x008fc800078e0208 */
[----:B----4-:R-:W-:-:S04]  /*9cb0*/  IMAD.WIDE R18, R23, 0x2, R2 ;  /* 0x0000000217127825 */ /* 0x010fc800078e0202 */
[----:B------:R-:W-:Y:S01]  /*9cc0*/  IMAD.WIDE R16, R21, 0x2, R2 ;  /* 0x0000000215107825 */ /* 0x000fe200078e0202 */
[----:B------:R3:W-:Y:S01]  /*9cd0*/  @P0 STG.E.U16 desc[UR14][R18.64], R29 ;  /* 0x0000001d12000986 */ /* 0x0007e2000c10150e */
[----:B------:R-:W-:Y:S01]  /*9ce0*/  ISETP.GE.AND P0, PT, R20, UR4, PT ;  /* 0x0000000414007c0c */ /* 0x000fe2000bf06270 */
[----:B------:R-:W-:Y:S01]  /*9cf0*/  ULDC.64 UR4, c[0x0][0x228] ;  /* 0x00008a0000047ab9 */ /* 0x000fe20000000a00 */
[----:B------:R-:W-:Y:S01]  /*9d00*/  VIADD R20, R232, 0x8 ;  /* 0x00000008e8147836 */ /* 0x000fe20000000000 */
[----:B---3--:R-:W-:-:S05]  /*9d10*/  PRMT R19, R29, 0x7632, R19 ;  /* 0x000076321d137816 */ /* 0x008fca0000000013 */
[----:B------:R3:W-:Y:S01]  /*9d20*/  @P1 STG.E.U16 desc[UR14][R10.64], R19 ;  /* 0x000000130a001986 */ /* 0x0007e2000c10150e */
[C---:B------:R-:W-:Y:S02]  /*9d30*/  ISETP.LT.AND P1, PT, R250.reuse, UR28, !P4 ;  /* 0x0000001cfa007c0c */ /* 0x040fe4000e721270 */
[C---:B------:R-:W-:Y:S01]  /*9d40*/  ISETP.LT.AND P4, PT, R233.reuse, UR4, !P4 ;  /* 0x00000004e9007c0c */ /* 0x040fe2000e781270 */
[----:B------:R4:W-:Y:S01]  /*9d50*/  @P5 STG.E.U16 desc[UR14][R16.64], R26 ;  /* 0x0000001a10005986 */ /* 0x0009e2000c10150e */
[----:B------:R-:W-:Y:S01]  /*9d60*/  ISETP.LT.AND P5, PT, R233, UR30, !P6 ;  /* 0x0000001ee9007c0c */ /* 0x000fe2000f7a1270 */
[----:B------:R-:W-:Y:S01]  /*9d70*/  ULDC UR4, c[0x0][0x22c] ;  /* 0x00008b0000047ab9 */ /* 0x000fe20000000800 */
[----:B------:R-:W-:Y:S01]  /*9d80*/  ISETP.LT.AND P6, PT, R250, UR6, !P6 ;  /* 0x00000006fa007c0c */ /* 0x000fe2000f7c1270 */
[----:B------:R-:W-:Y:S01]  /*9d90*/  ULDC UR6, c[0x0][0x228] ;  /* 0x00008a0000067ab9 */ /* 0x000fe20000000800 */
[----:B---3--:R-:W-:Y:S01]  /*9da0*/  IMAD.WIDE R18, R21, 0x2, R8 ;  /* 0x0000000215127825 */ /* 0x008fe200078e0208 */
[----:B------:R-:W-:-:S03]  /*9db0*/  PRMT R11, R26, 0x7632, R11 ;  /* 0x000076321a0b7816 */ /* 0x000fc6000000000b */
[----:B------:R-:W-:Y:S02]  /*9dc0*/  VIADD R21, R21, UR26 ;  /* 0x0000001a15157c36 */ /* 0x000fe40008000000 */
[----:B------:R3:W-:Y:S01]  /*9dd0*/  @P3 STG.E.U16 desc[UR14][R18.64], R11 ;  /* 0x0000000b12003986 */ /* 0x0007e2000c10150e */
[----:B------:R-:W-:Y:S01]  /*9de0*/  ISETP.GE.AND P3, PT, R20, UR4, PT ;  /* 0x0000000414007c0c */ /* 0x000fe2000bf66270 */
[C---:B------:R-:W-:Y:S01]  /*9df0*/  VIADD R23, R21.reuse, UR26 ;  /* 0x0000001a15177c36 */ /* 0x040fe20008000000 */
[----:B------:R-:W-:Y:S01]  /*9e00*/  ULDC UR4, c[0x0][0x22c] ;  /* 0x00008b0000047ab9 */ /* 0x000fe20000000800 */
[----:B----4-:R-:W-:-:S04]  /*9e10*/  IMAD.WIDE R16, R21, 0x2, R8 ;  /* 0x0000000215107825 */ /* 0x010fc800078e0208 */
[----:B------:R-:W-:Y:S02]  /*9e20*/  VIADD R25, R23, UR26 ;  /* 0x0000001a17197c36 */ /* 0x000fe40008000000 */
[----:B---3--:R-:W-:Y:S01]  /*9e30*/  IMAD.WIDE R10, R21, 0x2, R2 ;  /* 0x00000002150a7825 */ /* 0x008fe200078e0202 */
[----:B------:R-:W-:-:S03]  /*9e40*/  PRMT R19, R30, 0x7632, R19 ;  /* 0x000076321e137816 */ /* 0x000fc60000000013 */
[----:B------:R-:W-:Y:S01]  /*9e50*/  IMAD.WIDE R20, R23, 0x2, R2 ;  /* 0x0000000217147825 */ /* 0x000fe200078e0202 */
[----:B------:R3:W-:Y:S01]  /*9e60*/  @P4 STG.E.U16 desc[UR14][R10.64], R30 ;  /* 0x0000001e0a004986 */ /* 0x0007e2000c10150e */
[----:B------:R-:W-:Y:S01]  /*9e70*/  ISETP.GE.AND P4, PT, R22, UR4, PT ;  /* 0x0000000416007c0c */ /* 0x000fe2000bf86270 */
[----:B------:R-:W-:Y:S01]  /*9e80*/  ULDC UR4, c[0x0][0x22c] ;  /* 0x00008b0000047ab9 */ /* 0x000fe20000000800 */
[C---:B------:R-:W-:Y:S01]  /*9e90*/  VIADD R18, R232.reuse, 0xa ;  /* 0x0000000ae8127836 */ /* 0x040fe20000000000 */
[----:B------:R4:W-:Y:S01]  /*9ea0*/  @P1 STG.E.U16 desc[UR14][R16.64], R19 ;  /* 0x0000001310001986 */ /* 0x0009e2000c10150e */
[----:B------:R-:W-:-:S03]  /*9eb0*/  VIADD R22, R232, 0xd ;  /* 0x0000000de8167836 */ /* 0x000fc60000000000 */
[----:B------:R0:W-:Y:S01]  /*9ec0*/  @P5 STG.E.U16 desc[UR14][R20.64], R27 ;  /* 0x0000001b14005986 */ /* 0x0001e2000c10150e */
[----:B------:R-:W-:Y:S01]  /*9ed0*/  ISETP.LT.AND P5, PT, R233, UR8, !P0 ;  /* 0x00000008e9007c0c */ /* 0x000fe2000c7a1270 */
[----:B------:R-:W-:Y:S01]  /*9ee0*/  ULDC UR8, c[0x0][0x228] ;  /* 0x00008a0000087ab9 */ /* 0x000fe20000000800 */
[----:B------:R-:W-:Y:S01]  /*9ef0*/  ISETP.LT.AND P0, PT, R250, UR10, !P0 ;  /* 0x0000000afa007c0c */ /* 0x000fe2000c701270 */
[----:B---3--:R-:W-:Y:S01]  /*9f00*/  IMAD.WIDE R10, R23, 0x2, R8 ;  /* 0x00000002170a7825 */ /* 0x008fe200078e0208 */
[----:B------:R-:W-:Y:S01]  /*9f10*/  ISETP.GE.AND P1, PT, R18, UR4, PT ;  /* 0x0000000412007c0c */ /* 0x000fe2000bf26270 */
[----:B------:R-:W-:Y:S01]  /*9f20*/  ULDC UR4, c[0x0][0x22c] ;  /* 0x00008b0000047ab9 */ /* 0x000fe20000000800 */
[----:B------:R-:W-:Y:S01]  /*9f30*/  ULDC UR10, c[0x0][0x228] ;  /* 0x00008a00000a7ab9 */ /* 0x000fe20000000800 */
[----:B----4-:R-:W-:Y:S01]  /*9f40*/  IMAD.WIDE R16, R25, 0x2, R2 ;  /* 0x0000000219107825 */ /* 0x010fe200078e0202 */
[----:B0-----:R-:W-:-:S03]  /*9f50*/  PRMT R27, R27, 0x7632, R27 ;  /* 0x000076321b1b7816 */ /* 0x001fc6000000001b */
[----:B------:R-:W-:Y:S01]  /*9f60*/  VIADD R20, R232, 0xb ;  /* 0x0000000be8147836 */ /* 0x000fe20000000000 */
[----:B------:R-:W-:Y:S01]  /*9f70*/  PRMT R21, R31, 0x7632, R21 ;  /* 0x000076321f157816 */ /* 0x000fe20000000015 */
[C---:B------:R-:W-:Y:S01]  /*9f80*/  IMAD.WIDE R18, R25.reuse, 0x2, R8 ;  /* 0x0000000219127825 */ /* 0x040fe200078e0208 */
[----:B------:R0:W-:Y:S02]  /*9f90*/  @P6 STG.E.U16 desc[UR14][R10.64], R27 ;  /* 0x0000001b0a006986 */ /* 0x0001e4000c10150e */
[----:B------:R-:W-:Y:S01]  /*9fa0*/  ISETP.GE.AND P6, PT, R20, UR4, PT ;  /* 0x0000000414007c0c */ /* 0x000fe2000bfc6270 */
[----:B------:R-:W-:Y:S01]  /*9fb0*/  ULDC UR4, c[0x0][0x228] ;  /* 0x00008a0000047ab9 */ /* 0x000fe20000000800 */
[----:B------:R-:W-:Y:S01]  /*9fc0*/  VIADD R25, R25, UR26 ;  /* 0x0000001a19197c36 */ /* 0x000fe20008000000 */
[----:B------:R3:W-:Y:S01]  /*9fd0*/  @P5 STG.E.U16 desc[UR14][R16.64], R31 ;  /* 0x0000001f10005986 */ /* 0x0007e2000c10150e */
[----:B------:R-:W-:Y:S01]  /*9fe0*/  VIADD R20, R232, 0xc ;  /* 0x0000000ce8147836 */ /* 0x000fe20000000000 */
[C---:B------:R-:W-:Y:S01]  /*9ff0*/  ISETP.LT.AND P5, PT, R233.reuse, UR8, !P4 ;  /* 0x00000008e9007c0c */ /* 0x040fe2000e7a1270 */
[----:B------:R-:W-:Y:S01]  /*a000*/  ULDC UR8, c[0x0][0x228] ;  /* 0x00008a0000087ab9 */ /* 0x000fe20000000800 */
[----:B------:R4:W-:Y:S01]  /*a010*/  @P0 STG.E.U16 desc[UR14][R18.64], R21 ;  /* 0x0000001512000986 */ /* 0x0009e2000c10150e */
[----:B------:R-:W-:Y:S01]  /*a020*/  ISETP.LT.AND P0, PT, R233, UR4, !P3 ;  /* 0x00000004e9007c0c */ /* 0x000fe2000df01270 */
[----:B------:R-:W-:Y:S01]  /*a030*/  ULDC UR4, c[0x0][0x22c] ;  /* 0x00008b0000047ab9 */ /* 0x000fe20000000800 */
[C---:B------:R-:W-:Y:S01]  /*a040*/  ISETP.LT.AND P3, PT, R250.reuse, UR6, !P3 ;  /* 0x00000006fa007c0c */ /* 0x040fe2000df61270 */
[----:B------:R-:W-:Y:S01]  /*a050*/  ULDC UR6, c[0x0][0x228] ;  /* 0x00008a0000067ab9 */ /* 0x000fe20000000800 */
[----:B0-----:R-:W-:Y:S01]  /*a060*/  IMAD.WIDE R10, R25, 0x2, R2 ;  /* 0x00000002190a7825 */ /* 0x001fe200078e0202 */
[----:B------:R-:W-:Y:S01]  /*a070*/  ISETP.LT.AND P4, PT, R250, UR6, !P4 ;  /* 0x00000006fa007c0c */ /* 0x000fe2000e781270 */
[----:B------:R-:W-:-:S02]  /*a080*/  ULDC UR6, c[0x0][0x228] ;  /* 0x00008a0000067ab9 */ /* 0x000fc40000000800 */
[----:B---3--:R-:W-:Y:S01]  /*a090*/  IMAD.WIDE R16, R25, 0x2, R8 ;  /* 0x0000000219107825 */ /* 0x008fe200078e0208 */
[----:B----4-:R-:W-:-:S03]  /*a0a0*/  PRMT R19, R32, 0x7632, R19 ;  /* 0x0000763220137816 */ /* 0x010fc60000000013 */
        /* <DEDUP_REMOVED lines=10> */
[----:B0-----:R-:W-:Y:S01]  /*a150*/  PRMT R11, R36, 0x7632, R11 ;  /* 0x00007632240b7816 */ /* 0x001fe2000000000b */
[----:B---3--:R-:W-:-:S04]  /*a160*/  IMAD.WIDE R18, R25, 0x2, R2 ;  /* 0x0000000219127825 */ /* 0x008fc800078e0202 */
        /* <DEDUP_REMOVED lines=11> */
[----:B0-----:R-:W-:Y:S01]  /*a220*/  PRMT R19, R33, 0x7632, R19 ;  /* 0x0000763221137816 */ /* 0x001fe20000000013 */
[----:B---3--:R-:W-:-:S04]  /*a230*/  IMAD.WIDE R10, R25, 0x2, R2 ;  /* 0x00000002190a7825 */ /* 0x008fc800078e0202 */
[----:B------:R-:W-:Y:S01]  /*a240*/  VIADD R20, R232, 0xe ;  /* 0x0000000ee8147836 */ /* 0x000fe20000000000 */
[----:B------:R0:W-:Y:S01]  /*a250*/  @P3 STG.E.U16 desc[UR14][R10.64], R33 ;  /* 0x000000210a003986 */ /* 0x0001e2000c10150e */
[----:B------:R-:W-:Y:S01]  /*a260*/  VIADD R25, R25, UR26 ;  /* 0x0000001a19197c36 */ /* 0x000fe20008000000 */
[----:B------:R-:W-:Y:S01]  /*a270*/  ISETP.LT.AND P3, PT, R233, UR6, !P0 ;  /* 0x00000006e9007c0c */ /* 0x000fe2000c761270 */
[----:B------:R-:W-:Y:S01]  /*a280*/  ULDC UR6, c[0x0][0x228] ;  /* 0x00008a0000067ab9 */ /* 0x000fe20000000800 */
[----:B------:R3:W-:Y:S01]  /*a290*/  @P1 STG.E.U16 desc[UR14][R16.64], R19 ;  /* 0x0000001310001986 */ /* 0x0007e2000c10150e */
[----:B------:R-:W-:Y:S01]  /*a2a0*/  ISETP.GE.AND P1, PT, R20, UR4, PT ;  /* 0x0000000414007c0c */ /* 0x000fe2000bf26270 */
[----:B------:R-:W-:Y:S01]  /*a2b0*/  VIADD R20, R232, 0xf ;  /* 0x0000000fe8147836 */ /* 0x000fe20000000000 */
[----:B------:R-:W-:Y:S01]  /*a2c0*/  ULDC UR4, c[0x0][0x22c] ;  /* 0x00008b0000047ab9 */ /* 0x000fe20000000800 */
[C---:B------:R-:W-:Y:S02]  /*a2d0*/  VIADD R21, R25.reuse, UR26 ;  /* 0x0000001a19157c36 */ /* 0x040fe40008000000 */
[----:B0-----:R-:W-:-:S04]  /*a2e0*/  IMAD.WIDE R10, R25, 0x2, R8 ;  /* 0x00000002190a7825 */ /* 0x001fc800078e0208 */
[----:B---3--:R-:W-:-:S04]  /*a2f0*/  IMAD.WIDE R18, R25, 0x2, R2 ;  /* 0x0000000219127825 */ /* 0x008fc800078e0202 */
[----:B------:R-:W-:Y:S01]  /*a300*/  IMAD.WIDE R16, R21, 0x2, R2 ;  /* 0x0000000215107825 */ /* 0x000fe200078e0202 */
[----:B------:R0:W-:Y:S01]  /*a310*/  @P4 STG.E.U16 desc[UR14][R18.64], R37 ;  /* 0x0000002512004986 */ /* 0x0001e2000c10150e */
[----:B------:R-:W-:Y:S01]  /*a320*/  ISETP.GE.AND P4, PT, R20, UR4, PT ;  /* 0x0000000414007c0c */ /* 0x000fe2000bf86270 */
[----:B------:R-:W-:Y:S01]  /*a330*/  ULDC UR4, c[0x0][0x228] ;  /* 0x00008a0000047ab9 */ /* 0x000fe20000000800 */
[----:B------:R-:W-:Y:S01]  /*a340*/  VIADD R20, R232, 0x10 ;  /* 0x00000010e8147836 */ /* 0x000fe20000000000 */
[----:B------:R-:W-:Y:S01]  /*a350*/  ISETP.LT.AND P0, PT, R250, UR4, !P0 ;  /* 0x00000004fa007c0c */ /* 0x000fe2000c701270 */
[----:B------:R-:W-:Y:S01]  /*a360*/  ULDC UR4, c[0x0][0x22c] ;  /* 0x00008b0000047ab9 */ /* 0x000fe20000000800 */
[----:B0-----:R-:W-:-:S05]  /*a370*/  PRMT R19, R37, 0x7632, R19 ;  /* 0x0000763225137816 */ /* 0x001fca0000000013 */
[----:B------:R0:W-:Y:S01]  /*a380*/  @P6 STG.E.U16 desc[UR14][R10.64], R19 ;  /* 0x000000130a006986 */ /* 0x0001e2000c10150e */
[C---:B------:R-:W-:Y:S01]  /*a390*/  ISETP.LT.AND P6, PT, R233.reuse, UR10, !P1 ;  /* 0x0000000ae9007c0c */ /* 0x040fe2000cfc1270 */
[----:B------:R-:W-:Y:S02]  /*a3a0*/  ULDC UR10, c[0x0][0x228] ;  /* 0x00008a00000a7ab9 */ /* 0x000fe40000000800 */
[----:B------:R3:W-:Y:S01]  /*a3b0*/  @P3 STG.E.U16 desc[UR14][R16.64], R34 ;  /* 0x0000002210003986 */ /* 0x0007e2000c10150e */
[----:B------:R-:W-:Y:S01]  /*a3c0*/  ISETP.LT.AND P3, PT, R233, UR6, !P5 ;  /* 0x00000006e9007c0c */ /* 0x000fe2000ef61270 */
[----:B------:R-:W-:Y:S01]  /*a3d0*/  ULDC UR6, c[0x0][0x228] ;  /* 0x00008a0000067ab9 */ /* 0x000fe20000000800 */
[C---:B------:R-:W-:Y:S01]  /*a3e0*/  ISETP.LT.AND P5, PT, R250.reuse, UR8, !P5 ;  /* 0x00000008fa007c0c */ /* 0x040fe2000efa1270 */
[----:B------:R-:W-:Y:S01]  /*a3f0*/  ULDC UR8, c[0x0][0x228] ;  /* 0x00008a0000087ab9 */ /* 0x000fe20000000800 */
[----:B------:R-:W-:Y:S01]  /*a400*/  ISETP.LT.AND P1, PT, R250, UR6, !P1 ;  /* 0x00000006fa007c0c */ /* 0x000fe2000cf21270 */
[----:B------:R-:W-:Y:S01]  /*a410*/  ULDC UR6, c[0x0][0x228] ;  /* 0x00008a0000067ab9 */ /* 0x000fe20000000800 */
[----:B0-----:R-:W-:Y:S01]  /*a420*/  IMAD.WIDE R18, R21, 0x2, R8 ;  /* 0x0000000215127825 */ /* 0x001fe200078e0208 */
[----:B------:R-:W-:-:S03]  /*a430*/  PRMT R11, R34, 0x7632, R11 ;  /* 0x00007632220b7816 */ /* 0x000fc6000000000b */
[----:B------:R-:W-:Y:S02]  /*a440*/  VIADD R21, R21, UR26 ;  /* 0x0000001a15157c36 */ /* 0x000fe40008000000 */
[----:B------:R0:W-:Y:S01]  /*a450*/  @P0 STG.E.U16 desc[UR14][R18.64], R11 ;  /* 0x0000000b12000986 */ /* 0x0001e2000c10150e */
[----:B------:R-:W-:Y:S01]  /*a460*/  ISETP.GE.AND P0, PT, R20, UR4, PT ;  /* 0x0000000414007c0c */ /* 0x000fe2000bf06270 */
[C---:B------:R-:W-:Y:S01]  /*a470*/  VIADD R23, R21.reuse, UR26 ;  /* 0x0000001a15177c36 */ /* 0x040fe20008000000 */
[----:B------:R-:W-:Y:S01]  /*a480*/  ULDC UR4, c[0x0][0x22c] ;  /* 0x00008b0000047ab9 */ /* 0x000fe20000000800 */
[----:B---3--:R-:W-:-:S04]  /*a490*/  IMAD.WIDE R16, R21, 0x2, R8 ;  /* 0x0000000215107825 */ /* 0x008fc800078e0208 */
[----:B------:R-:W-:Y:S02]  /*a4a0*/  VIADD R25, R23, UR26 ;  /* 0x0000001a17197c36 */ /* 0x000fe40008000000 */
[----:B0-----:R-:W-:Y:S01]  /*a4b0*/  IMAD.WIDE R10, R21, 0x2, R2 ;  /* 0x00000002150a7825 */ /* 0x001fe200078e0202 */
        /* <DEDUP_REMOVED lines=12> */
[----:B0-----:R-:W-:Y:S01]  /*a580*/  IMAD.WIDE R10, R23, 0x2, R8 ;  /* 0x00000002170a7825 */ /* 0x001fe200078e0208 */
[----:B------:R-:W-:Y:S01]  /*a590*/  ISETP.GE.AND P5, PT, R18, UR4, PT ;  /* 0x0000000412007c0c */ /* 0x000fe2000bfa6270 */
[----:B------:R-:W-:Y:S01]  /*a5a0*/  ULDC UR4, c[0x0][0x22c] ;  /* 0x00008b0000047ab9 */ /* 0x000fe20000000800 */
[----:B------:R-:W-:Y:S01]  /*a5b0*/  ULDC UR10, c[0x0][0x228] ;  /* 0x00008a00000a7ab9 */ /* 0x000fe20000000800 */
[----:B---3--:R-:W-:Y:S01]  /*a5c0*/  IMAD.WIDE R16, R25, 0x2, R2 ;  /* 0x0000000219107825 */ /* 0x008fe200078e0202 */
[----:B----4-:R-:W-:-:S03]  /*a5d0*/  PRMT R35, R35, 0x7632, R35 ;  /* 0x0000763223237816 */ /* 0x010fc60000000023 */
[----:B------:R-:W-:Y:S01]  /*a5e0*/  VIADD R21, R232, 0x13 ;  /* 0x00000013e8157836 */ /* 0x000fe20000000000 */
[----:B------:R-:W-:Y:S01]  /*a5f0*/  PRMT R20, R39, 0x7632, R20 ;  /* 0x0000763227147816 */ /* 0x000fe20000000014 */
[----:B------:R-:W-:Y:S01]  /*a600*/  IMAD.WIDE R18, R25, 0x2, R8 ;  /* 0x0000000219127825 */ /* 0x000fe200078e0208 */
[----:B------:R0:W-:Y:S02]  /*a610*/  @P1 STG.E.U16 desc[UR14][R10.64], R35 ;  /* 0x000000230a001986 */ /* 0x0001e4000c10150e */
[----:B------:R-:W-:Y:S01]  /*a620*/  ISETP.GE.AND P1, PT, R21, UR4, PT ;  /* 0x0000000415007c0c */ /* 0x000fe2000bf26270 */
[----:B------:R-:W-:Y:S01]  /*a630*/  ULDC UR4, c[0x0][0x228] ;  /* 0x00008a0000047ab9 */ /* 0x000fe20000000800 */
[----:B------:R-:W-:Y:S01]  /*a640*/  VIADD R25, R25, UR26 ;  /* 0x0000001a19197c36 */ /* 0x000fe20008000000 */
[----:B------:R3:W-:Y:S01]  /*a650*/  @P6 STG.E.U16 desc[UR14][R16.64], R39 ;  /* 0x0000002710006986 */ /* 0x0007e2000c10150e */
[C---:B------:R-:W-:Y:S01]  /*a660*/  ISETP.LT.AND P6, PT, R233.reuse, UR8, !P3 ;  /* 0x00000008e9007c0c */ /* 0x040fe2000dfc1270 */
[----:B------:R-:W-:Y:S01]  /*a670*/  ULDC UR8, c[0x0][0x228] ;  /* 0x00008a0000087ab9 */ /* 0x000fe20000000800 */
[C---:B------:R-:W-:Y:S01]  /*a680*/  ISETP.LT.AND P3, PT, R250.reuse, UR10, !P3 ;  /* 0x0000000afa007c0c */ /* 0x040fe2000df61270 */
[----:B------:R4:W-:Y:S01]  /*a690*/  @P4 STG.E.U16 desc[UR14][R18.64], R20 ;  /* 0x0000001412004986 */ /* 0x0009e2000c10150e */
[----:B------:R-:W-:Y:S01]  /*a6a0*/  ISETP.LT.AND P4, PT, R233, UR4, !P0 ;  /* 0x00000004e9007c0c */ /* 0x000fe2000c781270 */
[C---:B------:R-:W-:Y:S01]  /*a6b0*/  VIADD R23, R25.reuse, UR26 ;  /* 0x0000001a19177c36 */ /* 0x040fe20008000000 */
[----:B------:R-:W-:Y:S01]  /*a6c0*/  ISETP.LT.AND P0, PT, R250, UR6, !P0 ;  /* 0x00000006fa007c0c */ /* 0x000fe2000c701270 */
[C---:B0-----:R-:W-:Y:S01]  /*a6d0*/  IMAD.WIDE R10, R25.reuse, 0x2, R2 ;  /* 0x00000002190a7825 */ /* 0x041fe200078e0202 */
[----:B------:R-:W-:Y:S01]  /*a6e0*/  ULDC UR4, c[0x0][0x22c] ;  /* 0x00008b0000047ab9 */ /* 0x000fe20000000800 */
[----:B------:R-:W-:Y:S01]  /*a6f0*/  ULDC UR10, c[0x0][0x228] ;  /* 0x00008a00000a7ab9 */ /* 0x000fe20000000800 */
[----:B------:R-:W-:Y:S01]  /*a700*/  ULDC UR6, c[0x0][0x22c] ;  /* 0x00008b0000067ab9 */ /* 0x000fe20000000800 */
[----:B---3--:R-:W-:Y:S01]  /*a710*/  IMAD.WIDE R16, R25, 0x2, R8 ;  /* 0x0000000219107825 */ /* 0x008fe200078e0208 */
[----:B------:R-:W-:-:S03]  /*a720*/  PRMT R25, R44, 0x7632, R25 ;  /* 0x000076322c197816 */ /* 0x000fc60000000019 */
[C---:B----4-:R-:W-:Y:S02]  /*a730*/  IMAD.WIDE R18, R23.reuse, 0x2, R2 ;  /* 0x0000000217127825 */ /* 0x050fe400078e0202 */
[----:B------:R-:W-:Y:S01]  /*a740*/  @P4 STG.E.U16 desc[UR14][R10.64], R40 ;  /* 0x000000280a004986 */ /* 0x000fe2000c10150e */
[----:B------:R-:W-:Y:S01]  /*a750*/  ISETP.GE.AND P4, PT, R22, UR4, PT ;  /* 0x0000000416007c0c */ /* 0x000fe2000bf86270 */
[----:B------:R-:W-:Y:S01]  /*a760*/  IMAD.WIDE R20, R23, 0x2, R8 ;  /* 0x0000000217147825 */ /* 0x000fe200078e0208 */
[----:B------:R-:W-:Y:S01]  /*a770*/  ULDC UR4, c[0x0][0x248] ;  /* 0x0000920000047ab9 */ /* 0x000fe20000000800 */
[----:B------:R0:W-:Y:S02]  /*a780*/  @P0 STG.E.U16 desc[UR14][R16.64], R24 ;  /* 0x0000001810000986 */ /* 0x0001e4000c10150e */
[----:B------:R-:W-:Y:S02]  /*a790*/  VIADD R22, R232, 0x15 ;  /* 0x00000015e8167836 */ /* 0x000fe40000000000 */
[----:B------:R-:W-:Y:S01]  /*a7a0*/  @P6 STG.E.U16 desc[UR14][R18.64], R44 ;  /* 0x0000002c12006986 */ /* 0x000fe2000c10150e */
[C---:B------:R-:W-:Y:S01]  /*a7b0*/  ISETP.LT.AND P6, PT, R233.reuse, UR12, !P1 ;  /* 0x0000000ce9007c0c */ /* 0x040fe2000cfc1270 */
[----:B------:R-:W-:Y:S01]  /*a7c0*/  ULDC UR12, c[0x0][0x228] ;  /* 0x00008a00000c7ab9 */ /* 0x000fe20000000800 */
[----:B------:R-:W-:Y:S01]  /*a7d0*/  ISETP.GE.AND P0, PT, R22, UR6, PT ;  /* 0x0000000616007c0c */ /* 0x000fe2000bf06270 */
[----:B------:R3:W-:Y:S01]  /*a7e0*/  @P3 STG.E.U16 desc[UR14][R20.64], R25 ;  /* 0x0000001914003986 */ /* 0x0007e2000c10150e */
[----:B------:R-:W-:Y:S01]  /*a7f0*/  ISETP.LT.AND P3, PT, R233, UR8, !P5 ;  /* 0x00000008e9007c0c */ /* 0x000fe2000ef61270 */
[----:B------:R-:W-:Y:S01]  /*a800*/  ULDC UR8, c[0x0][0x228] ;  /* 0x00008a0000087ab9 */ /* 0x000fe20000000800 */
[C---:B------:R-:W-:Y:S01]  /*a810*/  ISETP.LT.AND P5, PT, R250.reuse, UR10, !P5 ;  /* 0x0000000afa007c0c */ /* 0x040fe2000efa1270 */
[----:B0-----:R-:W-:Y:S01]  /*a820*/  VIADD R17, R23, UR4 ;  /* 0x0000000417117c36 */ /* 0x001fe20008000000 */
[----:B------:R-:W-:Y:S01]  /*a830*/  ULDC UR4, c[0x0][0x248] ;  /* 0x0000920000047ab9 */ /* 0x000fe20000000800 */
[----:B------:R-:W-:Y:S01]  /*a840*/  PRMT R22, R41, 0x7632, R22 ;  /* 0x0000763229167816 */ /* 0x000fe20000000016 */
[----:B------:R-:W-:Y:S01]  /*a850*/  ULDC UR10, c[0x0][0x228] ;  /* 0x00008a00000a7ab9 */ /* 0x000fe20000000800 */
[C---:B------:R-:W-:Y:S01]  /*a860*/  IMAD.WIDE R10, R17.reuse, 0x2, R2 ;  /* 0x00000002110a7825 */ /* 0x040fe200078e0202 */
[----:B------:R-:W-:Y:S01]  /*a870*/  ISETP.LT.AND P1, PT, R250, UR8, !P1 ;  /* 0x00000008fa007c0c */ /* 0x000fe2000cf21270 */
[----:B------:R-:W-:Y:S01]  /*a880*/  ULDC UR6, c[0x0][0x22c] ;  /* 0x00008b0000067ab9 */ /* 0x000fe20000000800 */
[----:B------:R-:W-:Y:S01]  /*a890*/  ULDC UR8, c[0x0][0x228] ;  /* 0x00008a0000087ab9 */ /* 0x000fe20000000800 */
[C---:B---3--:R-:W-:Y:S01]  /*a8a0*/  VIADD R21, R17.reuse, UR4 ;  /* 0x0000000411157c36 */ /* 0x048fe20008000000 */
[----:B------:R-:W-:Y:S01]  /*a8b0*/  ULDC UR4, c[0x0][0x22c] ;  /* 0x00008b0000047ab9 */ /* 0x000fe20000000800 */
[----:B------:R-:W-:Y:S01]  /*a8c0*/  IMAD.WIDE R16, R17, 0x2, R8 ;  /* 0x0000000211107825 */ /* 0x000fe200078e0208 */
[----:B------:R0:W-:Y:S01]  /*a8d0*/  @P3 STG.E.U16 desc[UR14][R10.64], R41 ;  /* 0x000000290a003986 */ /* 0x0001e2000c10150e */
[----:B------:R-:W-:-:S02]  /*a8e0*/  PRMT R24, R43, 0x7632, R24 ;  /* 0x000076322b187816 */ /* 0x000fc40000000018 */
[----:B------:R-:W-:Y:S01]  /*a8f0*/  IMAD.WIDE R18, R21, 0x2, R2 ;  /* 0x0000000215127825 */ /* 0x000fe200078e0202 */
[----:B------:R-:W-:Y:S03]  /*a900*/  @P5 STG.E.U16 desc[UR14][R16.64], R22 ;  /* 0x0000001610005986 */ /* 0x000fe6000c10150e */
[----:B------:R-:W-:Y:S01]  /*a910*/  VIADD R20, R232, 0x16 ;  /* 0x00000016e8147836 */ /* 0x000fe20000000000 */
        /* <DEDUP_REMOVED lines=8> */
[----:B------:R-:W-:-:S02]  /*a9a0*/  VIADD R20, R232, 0x17 ;  /* 0x00000017e8147836 */ /* 0x000fc40000000000 */
[----:B------:R-:W-:Y:S01]  /*a9b0*/  VIADD R23, R21, UR4 ;  /* 0x0000000415177c36 */ /* 0x000fe20008000000 */
[----:B------:R-:W-:Y:S01]  /*a9c0*/  ULDC UR4, c[0x0][0x22c] ;  /* 0x00008b0000047ab9 */ /* 0x000fe20000000800 */
[----:B---3--:R-:W-:Y:S01]  /*a9d0*/  PRMT R45, R45, 0x7632, R45 ;  /* 0x000076322d2d7816 */ /* 0x008fe2000000002d */
[----:B------:R-:W-:Y:S01]  /*a9e0*/  VIADD R22, R232, 0x18 ;  /* 0x00000018e8167836 */ /* 0x000fe20000000000 */
[----:B------:R-:W-:Y:S01]  /*a9f0*/  ISETP.GE.AND P5, PT, R20, UR6, PT ;  /* 0x0000000614007c0c */ /* 0x000fe2000bfa6270 */
[C---:B------:R-:W-:Y:S01]  /*aa00*/  IMAD.WIDE R16, R23.reuse, 0x2, R2 ;  /* 0x0000000217107825 */ /* 0x040fe200078e0202 */
[----:B------:R-:W-:Y:S01]  /*aa10*/  PRMT R20, R42, 0x7632, R20 ;  /* 0x000076322a147816 */ /* 0x000fe20000000014 */
[----:B------:R0:W-:Y:S01]  /*aa20*/  @P1 STG.E.U16 desc[UR14][R10.64], R45 ;  /* 0x0000002d0a001986 */ /* 0x0001e2000c10150e */
[----:B------:R-:W-:Y:S01]  /*aa30*/  ISETP.GE.AND P1, PT, R22, UR4, PT ;  /* 0x0000000416007c0c */ /* 0x000fe2000bf26270 */
[----:B------:R-:W-:Y:S01]  /*aa40*/  IMAD.WIDE R18, R23, 0x2, R8 ;  /* 0x0000000217127825 */ /* 0x000fe200078e0208 */
[----:B------:R-:W-:Y:S01]  /*aa50*/  ULDC UR4, c[0x0][0x248] ;  /* 0x0000920000047ab9 */ /* 0x000fe20000000800 */
[----:B------:R3:W-:Y:S01]  /*aa60*/  @P6 STG.E.U16 desc[UR14][R16.64], R42 ;  /* 0x0000002a10006986 */ /* 0x0007e2000c10150e */
[----:B------:R-:W-:Y:S01]  /*aa70*/  ISETP.LT.AND P6, PT, R233, UR12, !P3 ;  /* 0x0000000ce9007c0c */ /* 0x000fe2000dfc1270 */
[----:B------:R-:W-:Y:S01]  /*aa80*/  VIADD R23, R23, UR4 ;  /* 0x0000000417177c36 */ /* 0x000fe20008000000 */
[C---:B------:R-:W-:Y:S01]  /*aa90*/  ISETP.LT.AND P3, PT, R250.reuse, UR16, !P3 ;  /* 0x00000010fa007c0c */ /* 0x040fe2000df61270 */
[----:B------:R4:W-:Y:S01]  /*aaa0*/  @P4 STG.E.U16 desc[UR14][R18.64], R20 ;  /* 0x0000001412004986 */ /* 0x0009e2000c10150e */
[----:B------:R-:W-:Y:S01]  /*aab0*/  ISETP.LT.AND P4, PT, R233, UR8, !P0 ;  /* 0x00000008e9007c0c */ /* 0x000fe2000c781270 */
[----:B------:R-:W-:Y:S01]  /*aac0*/  ULDC UR6, c[0x0][0x248] ;  /* 0x0000920000067ab9 */ /* 0x000fe20000000800 */
[----:B------:R-:W-:Y:S01]  /*aad0*/  ISETP.LT.AND P0, PT, R250, UR10, !P0 ;  /* 0x0000000afa007c0c */ /* 0x000fe2000c701270 */
[C---:B------:R-:W-:Y:S01]  /*aae0*/  VIADD R25, R23.reuse, UR6 ;  /* 0x0000000617197c36 */ /* 0x040fe20008000000 */
[----:B------:R-:W-:Y:S01]  /*aaf0*/  ULDC UR4, c[0x0][0x22c] ;  /* 0x00008b0000047ab9 */ /* 0x000fe20000000800 */
[C---:B0-----:R-:W-:Y:S01]  /*ab00*/  IMAD.WIDE R10, R23.reuse, 0x2, R2 ;  /* 0x00000002170a7825 */ /* 0x041fe200078e0202 */
[----:B------:R-:W-:Y:S01]  /*ab10*/  ULDC UR8, c[0x0][0x228] ;  /* 0x00008a0000087ab9 */ /* 0x000fe20000000800 */
[----:B------:R-:W-:Y:S01]  /*ab20*/  ULDC UR10, c[0x0][0x228] ;  /* 0x00008a00000a7ab9 */ /* 0x000fe20000000800 */
[----:B------:R-:W-:Y:S01]  /*ab30*/  ULDC UR12, c[0x0][0x228] ;  /* 0x00008a00000c7ab9 */ /* 0x000fe20000000800 */
[----:B---3--:R-:W-:Y:S01]  /*ab40*/  IMAD.WIDE R16, R23, 0x2, R8 ;  /* 0x0000000217107825 */ /* 0x008fe200078e0208 */
[----:B------:R-:W-:Y:S01]  /*ab50*/  PRMT R23, R46, 0x7632, R23 ;  /* 0x000076322e177816 */ /* 0x000fe20000000017 */
[----:B------:R-:W-:Y:S01]  /*ab60*/  ULDC UR6, c[0x0][0x22c] ;  /* 0x00008b0000067ab9 */ /* 0x000fe20000000800 */
[----:B------:R-:W-:Y:S01]  /*ab70*/  ULDC UR16, c[0x0][0x228] ;  /* 0x00008a0000107ab9 */ /* 0x000fe20000000800 */
[C---:B----4-:R-:W-:Y:S01]  /*ab80*/  IMAD.WIDE R18, R25.reuse, 0x2, R2 ;  /* 0x0000000219127825 */ /* 0x050fe200078e0202 */
[----:B------:R-:W-:Y:S03]  /*ab90*/  @P4 STG.E.U16 desc[UR14][R10.64], R46 ;  /* 0x0000002e0a004986 */ /* 0x000fe6000c10150e */
[----:B------:R-:W-:Y:S01]  /*aba0*/  VIADD R22, R232, 0x19 ;  /* 0x00000019e8167836 */ /* 0x000fe20000000000 */
[----:B------:R0:W-:Y:S01]  /*abb0*/  @P0 STG.E.U16 desc[UR14][R16.64], R23 ;  /* 0x0000001710000986 */ /* 0x0001e2000c10150e */
[----:B------:R-:W-:-:S03]  /*abc0*/  IMAD.WIDE R20, R25, 0x2, R8 ;  /* 0x0000000219147825 */ /* 0x000fc600078e0208 */
[----:B------:R-:W-:Y:S01]  /*abd0*/  @P6 STG.E.U16 desc[UR14][R18.64], R43 ;  /* 0x0000002b12006986 */ /* 0x000fe2000c10150e */
[----:B------:R-:W-:Y:S01]  /*abe0*/  ISETP.GE.AND P4, PT, R22, UR4, PT ;  /* 0x0000000416007c0c */ /* 0x000fe2000bf86270 */
[----:B------:R-:W-:Y:S01]  /*abf0*/  ULDC UR4, c[0x0][0x248] ;  /* 0x0000920000047ab9 */ /* 0x000fe20000000800 */
[C---:B------:R-:W-:Y:S01]  /*ac00*/  ISETP.LT.AND P6, PT, R233.reuse, UR12, !P1 ;  /* 0x0000000ce9007c0c */ /* 0x040fe2000cfc1270 */
[----:B------:R3:W-:Y:S01]  /*ac10*/  @P3 STG.E.U16 desc[UR14][R20.64], R24 ;  /* 0x0000001814003986 */ /* 0x0007e2000c10150e */
[----:B------:R-:W-:Y:S01]  /*ac20*/  ISETP.LT.AND P3, PT, R233, UR8, !P5 ;  /* 0x00000008e9007c0c */ /* 0x000fe2000ef61270 */
[----:B------:R-:W-:Y:S01]  /*ac30*/  VIADD R22, R232, 0x1a ;  /* 0x0000001ae8167836 */ /* 0x000fe20000000000 */
[----:B------:R-:W-:Y:S01]  /*ac40*/  ISETP.LT.AND P5, PT, R250, UR10, !P5 ;  /* 0x0000000afa007c0c */ /* 0x000fe2000efa1270 */
[----:B0-----:R-:W-:Y:S01]  /*ac50*/  VIADD R17, R25, UR4 ;  /* 0x0000000419117c36 */ /* 0x001fe20008000000 */
[----:B------:R-:W-:Y:S01]  /*ac60*/  ULDC UR4, c[0x0][0x248] ;  /* 0x0000920000047ab9 */ /* 0x000fe20000000800 */
[----:B------:R-:W-:Y:S01]  /*ac70*/  ULDC UR8, c[0x0][0x228] ;  /* 0x00008a0000087ab9 */ /* 0x000fe20000000800 */
[----:B------:R-:W-:Y:S01]  /*ac80*/  ISETP.GE.AND P0, PT, R22, UR6, PT ;  /* 0x0000000616007c0c */ /* 0x000fe2000bf06270 */
[----:B------:R-:W-:Y:S01]  /*ac90*/  IMAD.WIDE R10, R17, 0x2, R2 ;  /* 0x00000002110a7825 */ /* 0x000fe200078e0202 */
[----:B------:R-:W-:Y:S01]  /*aca0*/  PRMT R22, R47, 0x7632, R22 ;  /* 0x000076322f167816 */ /* 0x000fe20000000016 */
[----:B------:R-:W-:Y:S01]  /*acb0*/  ULDC UR10, c[0x0][0x228] ;  /* 0x00008a00000a7ab9 */ /* 0x000fe20000000800 */
[----:B------:R-:W-:Y:S01]  /*acc0*/  ULDC UR12, c[0x0][0x228] ;  /* 0x00008a00000c7ab9 */ /* 0x000fe20000000800 */
[C---:B---3--:R-:W-:Y:S01]  /*acd0*/  VIADD R21, R17.reuse, UR4 ;  /* 0x0000000411157c36 */ /* 0x048fe20008000000 */
[----:B------:R-:W-:Y:S01]  /*ace0*/  ULDC UR4, c[0x0][0x22c] ;  /* 0x00008b0000047ab9 */ /* 0x000fe20000000800 */
[----:B------:R-:W-:Y:S01]  /*acf0*/  IMAD.WIDE R16, R17, 0x2, R8 ;  /* 0x0000000211107825 */ /* 0x000fe200078e0208 */
[----:B------:R0:W-:Y:S01]  /*ad00*/  @P3 STG.E.U16 desc[UR14][R10.64], R47 ;  /* 0x0000002f0a003986 */ /* 0x0001e2000c10150e */
[----:B------:R-:W-:Y:S01]  /*ad10*/  ISETP.LT.AND P1, PT, R250, UR8, !P1 ;  /* 0x00000008fa007c0c */ /* 0x000fe2000cf21270 */
[----:B------:R-:W-:Y:S01]  /*ad20*/  ULDC UR6, c[0x0][0x22c] ;  /* 0x00008b0000067ab9 */ /* 0x000fe20000000800 */
[----:B------:R-:W-:Y:S01]  /*ad30*/  IMAD.WIDE R18, R21, 0x2, R2 ;  /* 0x0000000215127825 */ /* 0x000fe200078e0202 */
[----:B------:R-:W-:Y:S01]  /*ad40*/  @P5 STG.E.U16 desc[UR14][R16.64], R22 ;  /* 0x0000001610005986 */ /* 0x000fe2000c10150e */
[----:B------:R-:W-:Y:S01]  /*ad50*/  ULDC UR8, c[0x0][0x228] ;  /* 0x00008a0000087ab9 */ /* 0x000fe20000000800 */
[----:B------:R-:W-:Y:S01]  /*ad60*/  PRMT R24, R93, 0x7632, R24 ;  /* 0x000076325d187816 */ /* 0x000fe20000000018 */
        /* <DEDUP_REMOVED lines=56> */
[C---:B------:R-:W-:Y:S01]  /*b0f0*/  IMAD.WIDE R10, R17.reuse, 0x2, R2 ;  /* 0x00000002110a7825 */ /* 0x040fe200078e0202 */
        /* <DEDUP_REMOVED lines=28> */
[----:B------:R-:W-:Y:S01]  /*b2c0*/  IMAD.WIDE R16, R23, 0x2, R2 ;  /* 0x0000000217107825 */ /* 0x000fe200078e0202 */
        /* <DEDUP_REMOVED lines=192> */
[----:B------:R-:W-:Y:S01]  /*bed0*/  PRMT R24, R139, 0x7632, R24 ;  /* 0x000076328b187816 */ /* 0x000fe20000000018 */
[----:B------:R-:W-:Y:S01]  /*bee0*/  ULDC UR8, c[0x0][0x22c] ;  /* 0x00008b0000087ab9 */ /* 0x000fe20000000800 */
        /* <DEDUP_REMOVED lines=39> */
[----:B------:R-:W-:Y:S01]  /*c160*/  VIADD R22, R232, 0x32 ;  /* 0x00000032e8167836 */ /* 0x000fe20000000000 */
[----:B------:R-:W-:Y:S01]  /*c170*/  @P4 STG.E.U16 desc[UR14][R10.64], R107 ;  /* 0x0000006b0a004986 */ /* 0x000fe2000c10150e */
[----:B----4-:R-:W-:-:S03]  /*c180*/  IMAD.WIDE R18, R25, 0x2, R2 ;  /* 0x0000000219127825 */ /* 0x010fc600078e0202 */
[----:B------:R-:W-:Y:S01]  /*c190*/  ISETP.GE.AND P4, PT, R22, UR8, PT ;  /* 0x0000000816007c0c */ /* 0x000fe2000bf86270 */
[----:B------:R-:W-:Y:S01]  /*c1a0*/  IMAD.WIDE R20, R25, 0x2, R8 ;  /* 0x0000000219147825 */ /* 0x000fe200078e0208 */
[----:B------:R0:W-:Y:S01]  /*c1b0*/  @P0 STG.E.U16 desc[UR14][R16.64], R23 ;  /* 0x0000001710000986 */ /* 0x0001e2000c10150e */
[----:B------:R-:W-:Y:S02]  /*c1c0*/  ULDC UR8, c[0x0][0x228] ;  /* 0x00008a0000087ab9 */ /* 0x000fe40000000800 */
[----:B------:R-:W-:Y:S01]  /*c1d0*/  VIADD R22, R232, 0x33 ;  /* 0x00000033e8167836 */ /* 0x000fe20000000000 */
[----:B------:R-:W-:Y:S01]  /*c1e0*/  @P6 STG.E.U16 desc[UR14][R18.64], R139 ;  /* 0x0000008b12006986 */ /* 0x000fe2000c10150e */
[C---:B------:R-:W-:Y:S01]  /*c1f0*/  ISETP.LT.AND P6, PT, R233.reuse, UR12, !P1 ;  /* 0x0000000ce9007c0c */ /* 0x040fe2000cfc1270 */
[----:B------:R-:W-:Y:S02]  /*c200*/  ULDC UR12, c[0x0][0x228] ;  /* 0x00008a00000c7ab9 */ /* 0x000fe40000000800 */
[----:B------:R3:W-:Y:S01]  /*c210*/  @P3 STG.E.U16 desc[UR14][R20.64], R24 ;  /* 0x0000001814003986 */ /* 0x0007e2000c10150e */
[----:B------:R-:W-:Y:S01]  /*c220*/  ISETP.LT.AND P3, PT, R233, UR8, !P5 ;  /* 0x00000008e9007c0c */ /* 0x000fe2000ef61270 */
[----:B------:R-:W-:Y:S01]  /*c230*/  ULDC UR8, c[0x0][0x228] ;  /* 0x00008a0000087ab9 */ /* 0x000fe20000000800 */
[----:B------:R-:W-:Y:S01]  /*c240*/  ISETP.LT.AND P5, PT, R250, UR10, !P5 ;  /* 0x0000000afa007c0c */ /* 0x000fe2000efa1270 */
[----:B0-----:R-:W-:Y:S01]  /*c250*/  VIADD R17, R25, UR4 ;  /* 0x0000000419117c36 */ /* 0x001fe20008000000 */
[----:B------:R-:W-:Y:S01]  /*c260*/  ULDC UR4, c[0x0][0x248] ;  /* 0x0000920000047ab9 */ /* 0x000fe20000000800 */
[----:B------:R-:W-:Y:S01]  /*c270*/  ISETP.GE.AND P0, PT, R22, UR6, PT ;  /* 0x0000000616007c0c */ /* 0x000fe2000bf06270 */
[----:B------:R-:W-:Y:S01]  /*c280*/  ULDC UR10, c[0x0][0x228] ;  /* 0x00008a00000a7ab9 */ /* 0x000fe20000000800 */
[C---:B------:R-:W-:Y:S01]  /*c290*/  IMAD.WIDE R10, R17.reuse, 0x2, R2 ;  /* 0x00000002110a7825 */ /* 0x040fe200078e0202 */
[----:B------:R-:W-:Y:S01]  /*c2a0*/  PRMT R22, R108, 0x7632, R22 ;  /* 0x000076326c167816 */ /* 0x000fe20000000016 */
[----:B------:R-:W-:Y:S01]  /*c2b0*/  ULDC UR6, c[0x0][0x22c] ;  /* 0x00008b0000067ab9 */ /* 0x000fe20000000800 */
[----:B------:R-:W-:Y:S01]  /*c2c0*/  ISETP.LT.AND P1, PT, R250, UR8, !P1 ;  /* 0x00000008fa007c0c */ /* 0x000fe2000cf21270 */
[C---:B---3--:R-:W-:Y:S01]  /*c2d0*/  VIADD R21, R17.reuse, UR4 ;  /* 0x0000000411157c36 */ /* 0x048fe20008000000 */
[----:B------:R-:W-:Y:S01]  /*c2e0*/  ULDC UR4, c[0x0][0x22c] ;  /* 0x00008b0000047ab9 */ /* 0x000fe20000000800 */
[----:B------:R-:W-:Y:S01]  /*c2f0*/  IMAD.WIDE R16, R17, 0x2, R8 ;  /* 0x0000000211107825 */ /* 0x000fe200078e0208 */
[----:B------:R0:W-:Y:S01]  /*c300*/  @P3 STG.E.U16 desc[UR14][R10.64], R108 ;  /* 0x0000006c0a003986 */ /* 0x0001e2000c10150e */
[----:B------:R-:W-:Y:S01]  /*c310*/  ULDC UR8, c[0x0][0x228] ;  /* 0x00008a0000087ab9 */ /* 0x000fe20000000800 */
[----:B------:R-:W-:Y:S01]  /*c320*/  PRMT R24, R110, 0x7632, R24 ;  /* 0x000076326e187816 */ /* 0x000fe20000000018 */
        /* <DEDUP_REMOVED lines=236> */
[----:B------:R-:W-:Y:S01]  /*d1f0*/  ULDC UR6, c[0x0][0x248] ;  /* 0x0000920000067ab9 */ /* 0x000fe20000000800 */
[----:B------:R4:W-:Y:S01]  /*d200*/  @P4 STG.E.U16 desc[UR14][R18.64], R20 ;  /* 0x0000001412004986 */ /* 0x0009e2000c10150e */
[----:B------:R-:W-:Y:S01]  /*d210*/  ISETP.LT.AND P4, PT, R233, UR8, !P0 ;  /* 0x00000008e9007c0c */ /* 0x000fe2000c781270 */
[C---:B------:R-:W-:Y:S01]  /*d220*/  VIADD R25, R23.reuse, UR6 ;  /* 0x0000000617197c36 */ /* 0x040fe20008000000 */
[C---:B------:R-:W-:Y:S01]  /*d230*/  ISETP.LT.AND P0, PT, R250.reuse, UR10, !P0 ;  /* 0x0000000afa007c0c */ /* 0x040fe2000c701270 */
[C---:B0-----:R-:W-:Y:S01]  /*d240*/  IMAD.WIDE R10, R23.reuse, 0x2, R2 ;  /* 0x00000002170a7825 */ /* 0x041fe200078e0202 */
[----:B------:R-:W-:Y:S01]  /*d250*/  ISETP.LT.AND P3, PT, R250, UR16, !P3 ;  /* 0x00000010fa007c0c */ /* 0x000fe2000df61270 */
[----:B------:R-:W-:Y:S01]  /*d260*/  ULDC UR8, c[0x0][0x228] ;  /* 0x00008a0000087ab9 */ /* 0x000fe20000000800 */
[----:B------:R-:W-:Y:S01]  /*d270*/  ULDC UR4, c[0x0][0x22c] ;  /* 0x00008b0000047ab9 */ /* 0x000fe20000000800 */
[----:B---3--:R-:W-:Y:S01]  /*d280*/  IMAD.WIDE R16, R23, 0x2, R8 ;  /* 0x0000000217107825 */ /* 0x008fe200078e0208 */
[----:B------:R-:W-:Y:S01]  /*d290*/  PRMT R23, R117, 0x7632, R23 ;  /* 0x0000763275177816 */ /* 0x000fe20000000017 */
[----:B------:R-:W-:Y:S01]  /*d2a0*/  ULDC UR10, c[0x0][0x228] ;  /* 0x00008a00000a7ab9 */ /* 0x000fe20000000800 */
[----:B------:R-:W-:Y:S01]  /*d2b0*/  ULDC UR12, c[0x0][0x228] ;  /* 0x00008a00000c7ab9 */ /* 0x000fe20000000800 */
[----:B------:R-:W-:Y:S01]  /*d2c0*/  VIADD R22, R232, 0x46 ;  /* 0x00000046e8167836 */ /* 0x000fe20000000000 */
[----:B------:R-:W-:Y:S01]  /*d2d0*/  ULDC UR6, c[0x0][0x22c] ;  /* 0x00008b0000067ab9 */ /* 0x000fe20000000800 */
[C---:B----4-:R-:W-:Y:S01]  /*d2e0*/  IMAD.WIDE R18, R25.reuse, 0x2, R2 ;  /* 0x0000000219127825 */ /* 0x050fe200078e0202 */
[----:B------:R-:W-:Y:S01]  /*d2f0*/  @P4 STG.E.U16 desc[UR14][R10.64], R117 ;  /* 0x000000750a004986 */ /* 0x000fe2000c10150e */
[----:B------:R-:W-:Y:S01]  /*d300*/  ULDC UR16, c[0x0][0x228] ;  /* 0x00008a0000107ab9 */ /* 0x000fe20000000800 */
[----:B------:R-:W-:Y:S01]  /*d310*/  ISETP.GE.AND P4, PT, R22, UR4, PT ;  /* 0x0000000416007c0c */ /* 0x000fe2000bf86270 */
[----:B------:R-:W-:Y:S01]  /*d320*/  IMAD.WIDE R20, R25, 0x2, R8 ;  /* 0x0000000219147825 */ /* 0x000fe200078e0208 */
[----:B------:R0:W-:Y:S01]  /*d330*/  @P0 STG.E.U16 desc[UR14][R16.64], R23 ;  /* 0x0000001710000986 */ /* 0x0001e2000c10150e */
[C---:B------:R-:W-:Y:S01]  /*d340*/  ISETP.LT.AND P0, PT, R233.reuse, UR8, !P5 ;  /* 0x00000008e9007c0c */ /* 0x040fe2000ef01270 */
[----:B------:R-:W-:Y:S01]  /*d350*/  ULDC UR4, c[0x0][0x248] ;  /* 0x0000920000047ab9 */ /* 0x000fe20000000800 */
[----:B------:R-:W-:Y:S01]  /*d360*/  ISETP.LT.AND P5, PT, R250, UR10, !P5 ;  /* 0x0000000afa007c0c */ /* 0x000fe2000efa1270 */
[----:B------:R-:W-:Y:S01]  /*d370*/  @P6 STG.E.U16 desc[UR14][R18.64], R53 ;  /* 0x0000003512006986 */ /* 0x000fe2000c10150e */
[----:B------:R-:W-:Y:S01]  /*d380*/  VIADD R22, R232, 0x47 ;  /* 0x00000047e8167836 */ /* 0x000fe20000000000 */
[----:B------:R-:W-:Y:S01]  /*d390*/  ISETP.LT.AND P6, PT, R233, UR12, !P1 ;  /* 0x0000000ce9007c0c */ /* 0x000fe2000cfc1270 */
[----:B------:R-:W-:Y:S01]  /*d3a0*/  ULDC UR8, c[0x0][0x228] ;  /* 0x00008a0000087ab9 */ /* 0x000fe20000000800 */
[----:B------:R3:W-:Y:S01]  /*d3b0*/  @P3 STG.E.U16 desc[UR14][R20.64], R24 ;  /* 0x0000001814003986 */ /* 0x0007e2000c10150e */
[----:B------:R-:W-:Y:S01]  /*d3c0*/  ULDC UR10, c[0x0][0x228] ;  /* 0x00008a00000a7ab9 */ /* 0x000fe20000000800 */
[----:B------:R-:W-:Y:S01]  /*d3d0*/  ISETP.GE.AND P3, PT, R22, UR6, PT ;  /* 0x0000000616007c0c */ /* 0x000fe2000bf66270 */
[----:B------:R-:W-:Y:S01]  /*d3e0*/  ULDC UR12, c[0x0][0x228] ;  /* 0x00008a00000c7ab9 */ /* 0x000fe20000000800 */
[----:B0-----:R-:W-:Y:S01]  /*d3f0*/  VIADD R17, R25, UR4 ;  /* 0x0000000419117c36 */ /* 0x001fe20008000000 */
[----:B------:R-:W-:Y:S01]  /*d400*/  ULDC UR4, c[0x0][0x248] ;  /* 0x0000920000047ab9 */ /* 0x000fe20000000800 */
[----:B------:R-:W-:Y:S01]  /*d410*/  PRMT R22, R118, 0x7632, R22 ;  /* 0x0000763276167816 */ /* 0x000fe20000000016 */
[----:B------:R-:W-:Y:S01]  /*d420*/  ULDC UR6, c[0x0][0x22c] ;  /* 0x00008b0000067ab9 */ /* 0x000fe20000000800 */
[----:B------:R-:W-:Y:S01]  /*d430*/  IMAD.WIDE R10, R17, 0x2, R2 ;  /* 0x00000002110a7825 */ /* 0x000fe200078e0202 */
[----:B------:R-:W-:Y:S01]  /*d440*/  ISETP.LT.AND P1, PT, R250, UR8, !P1 ;  /* 0x00000008fa007c0c */ /* 0x000fe2000cf21270 */
[----:B------:R-:W-:-:S02]  /*d450*/  ULDC UR8, c[0x0][0x228] ;  /* 0x00008a0000087ab9 */ /* 0x000fc40000000800 */
[C---:B---3--:R-:W-:Y:S01]  /*d460*/  VIADD R21, R17.reuse, UR4 ;  /* 0x0000000411157c36 */ /* 0x048fe20008000000 */
[----:B------:R0:W-:Y:S01]  /*d470*/  @P0 STG.E.U16 desc[UR14][R10.64], R118 ;  /* 0x000000760a000986 */ /* 0x0001e2000c10150e */
[----:B------:R-:W-:Y:S01]  /*d480*/  IMAD.WIDE R16, R17, 0x2, R8 ;  /* 0x0000000211107825 */ /* 0x000fe200078e0208 */
[----:B------:R-:W-:Y:S01]  /*d490*/  ULDC UR4, c[0x0][0x22c] ;  /* 0x00008b0000047ab9 */ /* 0x000fe20000000800 */
[----:B------:R-:W-:Y:S02]  /*d4a0*/  PRMT R24, R120, 0x7632, R24 ;  /* 0x0000763278187816 */ /* 0x000fe40000000018 */
[----:B------:R-:W-:Y:S01]  /*d4b0*/  VIADD R20, R232, 0x48 ;  /* 0x00000048e8147836 */ /* 0x000fe20000000000 */
[----:B------:R3:W-:Y:S01]  /*d4c0*/  @P5 STG.E.U16 desc[UR14][R16.64], R22 ;  /* 0x0000001610005986 */ /* 0x0007e2000c10150e */
[----:B------:R-:W-:Y:S01]  /*d4d0*/  IMAD.WIDE R18, R21, 0x2, R2 ;  /* 0x0000000215127825 */ /* 0x000fe200078e0202 */
[----:B------:R-:W-:Y:S01]  /*d4e0*/  ISETP.LT.AND P5, PT, R233, UR10, !P4 ;  /* 0x0000000ae9007c0c */ /* 0x000fe2000e7a1270 */
[----:B------:R-:W-:Y:S01]  /*d4f0*/  ULDC UR10, c[0x0][0x228] ;  /* 0x00008a00000a7ab9 */ /* 0x000fe20000000800 */
[----:B------:R-:W-:Y:S01]  /*d500*/  ISETP.GE.AND P0, PT, R20, UR4, PT ;  /* 0x0000000414007c0c */ /* 0x000fe2000bf06270 */
[----:B------:R-:W-:Y:S01]  /*d510*/  ULDC UR4, c[0x0][0x248] ;  /* 0x0000920000047ab9 */ /* 0x000fe20000000800 */
[----:B------:R4:W-:Y:S01]  /*d520*/  @P6 STG.E.U16 desc[UR14][R18.64], R54 ;  /* 0x0000003612006986 */ /* 0x0009e2000c10150e */
[----:B------:R-:W-:Y:S01]  /*d530*/  ISETP.LT.AND P6, PT, R250, UR12, !P4 ;  /* 0x0000000cfa007c0c */ /* 0x000fe2000e7c1270 */
[C---:B------:R-:W-:Y:S01]  /*d540*/  VIADD R23, R21.reuse, UR4 ;  /* 0x0000000415177c36 */ /* 0x040fe20008000000 */
[----:B------:R-:W-:Y:S01]  /*d550*/  ULDC UR4, c[0x0][0x22c] ;  /* 0x00008b0000047ab9 */ /* 0x000fe20000000800 */
[----:B------:R-:W-:Y:S01]  /*d560*/  VIADD R20, R232, 0x49 ;  /* 0x00000049e8147836 */ /* 0x000fe20000000000 */
[----:B------:R-:W-:Y:S01]  /*d570*/  ULDC UR12, c[0x0][0x228] ;  /* 0x00008a00000c7ab9 */ /* 0x000fe20000000800 */
[----:B0-----:R-:W-:-:S03]  /*d580*/  IMAD.WIDE R10, R21, 0x2, R8 ;  /* 0x00000002150a7825 */ /* 0x001fc600078e0208 */
[----:B------:R-:W-:Y:S01]  /*d590*/  ISETP.GE.AND P4, PT, R20, UR6, PT ;  /* 0x0000000614007c0c */ /* 0x000fe2000bf86270 */
[----:B---3--:R-:W-:Y:S01]  /*d5a0*/  IMAD.WIDE R16, R23, 0x2, R2 ;  /* 0x0000000217107825 */ /* 0x008fe200078e0202 */
[----:B------:R-:W-:Y:S01]  /*d5b0*/  PRMT R20, R119, 0x7632, R20 ;  /* 0x0000763277147816 */ /* 0x000fe20000000014 */
[----:B------:R-:W-:Y:S01]  /*d5c0*/  ULDC UR6, c[0x0][0x248] ;  /* 0x0000920000067ab9 */ /* 0x000fe20000000800 */
[----:B----4-:R-:W-:Y:S01]  /*d5d0*/  PRMT R54, R54, 0x7632, R54 ;  /* 0x0000763236367816 */ /* 0x010fe20000000036 */
[----:B------:R-:W-:Y:S02]  /*d5e0*/  VIADD R22, R232, 0x4a ;  /* 0x0000004ae8167836 */ /* 0x000fe40000000000 */
[----:B------:R-:W-:Y:S02]  /*d5f0*/  IMAD.WIDE R18, R23, 0x2, R8 ;  /* 0x0000000217127825 */ /* 0x000fe400078e0208 */
[----:B------:R0:W-:Y:S01]  /*d600*/  @P1 STG.E.U16 desc[UR14][R10.64], R54 ;  /* 0x000000360a001986 */ /* 0x0001e2000c10150e */
[----:B------:R-:W-:Y:S01]  /*d610*/  ISETP.GE.AND P1, PT, R22, UR4, PT ;  /* 0x0000000416007c0c */ /* 0x000fe2000bf26270 */
[----:B------:R-:W-:Y:S01]  /*d620*/  ULDC UR4, c[0x0][0x248] ;  /* 0x0000920000047ab9 */ /* 0x000fe20000000800 */
[----:B------:R-:W-:Y:S01]  /*d630*/  VIADD R22, R232, 0x4b ;  /* 0x0000004be8167836 */ /* 0x000fe20000000000 */
[----:B------:R3:W-:Y:S01]  /*d640*/  @P5 STG.E.U16 desc[UR14][R16.64], R119 ;  /* 0x0000007710005986 */ /* 0x0007e2000c10150e */
[----:B------:R-:W-:Y:S01]  /*d650*/  ISETP.LT.AND P5, PT, R233, UR8, !P3 ;  /* 0x00000008e9007c0c */ /* 0x000fe2000dfa1270 */
[----:B------:R-:W-:Y:S01]  /*d660*/  VIADD R23, R23, UR4 ;  /* 0x0000000417177c36 */ /* 0x000fe20008000000 */
        /* <DEDUP_REMOVED lines=10> */
[----:B------:R-:W-:Y:S01]  /*d710*/  PRMT R23, R55, 0x7632, R23 ;  /* 0x0000763237177816 */ /* 0x000fe20000000017 */
[----:B------:R-:W-:Y:S01]  /*d720*/  @P5 STG.E.U16 desc[UR14][R10.64], R55 ;  /* 0x000000370a005986 */ /* 0x000fe2000c10150e */
[----:B------:R-:W-:Y:S01]  /*d730*/  ISETP.GE.AND P5, PT, R22, UR4, PT ;  /* 0x0000000416007c0c */ /* 0x000fe2000bfa6270 */
[C---:B----4-:R-:W-:Y:S01]  /*d740*/  IMAD.WIDE R18, R25.reuse, 0x2, R2 ;  /* 0x0000000219127825 */ /* 0x050fe200078e0202 */
[----:B------:R-:W-:Y:S01]  /*d750*/  ULDC UR4, c[0x0][0x248] ;  /* 0x0000920000047ab9 */ /* 0x000fe20000000800 */
[----:B------:R0:W-:Y:S01]  /*d760*/  @P3 STG.E.U16 desc[UR14][R16.64], R23 ;  /* 0x0000001710003986 */ /* 0x0001e2000c10150e */
[----:B------:R-:W-:Y:S01]  /*d770*/  ULDC UR12, c[0x0][0x228] ;  /* 0x00008a00000c7ab9 */ /* 0x000fe20000000800 */
[----:B------:R-:W-:Y:S01]  /*d780*/  IMAD.WIDE R20, R25, 0x2, R8 ;  /* 0x0000000219147825 */ /* 0x000fe200078e0208 */
[C---:B------:R-:W-:Y:S01]  /*d790*/  ISETP.LT.AND P3, PT, R233.reuse, UR8, !P4 ;  /* 0x00000008e9007c0c */ /* 0x040fe2000e761270 */
[----:B------:R-:W-:Y:S01]  /*d7a0*/  @P6 STG.E.U16 desc[UR14][R18.64], R120 ;  /* 0x0000007812006986 */ /* 0x000fe2000c10150e */
[----:B------:R-:W-:Y:S01]  /*d7b0*/  ISETP.LT.AND P4, PT, R250, UR10, !P4 ;  /* 0x0000000afa007c0c */ /* 0x000fe2000e781270 */
[----:B------:R-:W-:Y:S01]  /*d7c0*/  VIADD R22, R232, 0x4c ;  /* 0x0000004ce8167836 */ /* 0x000fe20000000000 */
[----:B------:R-:W-:Y:S01]  /*d7d0*/  ISETP.LT.AND P6, PT, R233, UR12, !P1 ;  /* 0x0000000ce9007c0c */ /* 0x000fe2000cfc1270 */
[----:B------:R3:W-:Y:S01]  /*d7e0*/  @P0 STG.E.U16 desc[UR14][R20.64], R24 ;  /* 0x0000001814000986 */ /* 0x0007e2000c10150e */
[----:B------:R-:W-:Y:S01]  /*d7f0*/  ULDC UR6, c[0x0][0x22c] ;  /* 0x00008b0000067ab9 */ /* 0x000fe20000000800 */
[----:B------:R-:W-:Y:S01]  /*d800*/  ULDC UR8, c[0x0][0x228] ;  /* 0x00008a0000087ab9 */ /* 0x000fe20000000800 */
[----:B------:R-:W-:Y:S01]  /*d810*/  ISETP.GE.AND P0, PT, R22, UR6, PT ;  /* 0x0000000616007c0c */ /* 0x000fe2000bf06270 */
[----:B0-----:R-:W-:Y:S01]  /*d820*/  VIADD R17, R25, UR4 ;  /* 0x0000000419117c36 */ /* 0x001fe20008000000 */
[----:B------:R-:W-:Y:S01]  /*d830*/  ULDC UR4, c[0x0][0x248] ;  /* 0x0000920000047ab9 */ /* 0x000fe20000000800 */
[----:B------:R-:W-:Y:S01]  /*d840*/  PRMT R22, R56, 0x7632, R22 ;  /* 0x0000763238167816 */ /* 0x000fe20000000016 */
[----:B------:R-:W-:Y:S01]  /*d850*/  ULDC UR10, c[0x0][0x228] ;  /* 0x00008a00000a7ab9 */ /* 0x000fe20000000800 */
[C---:B------:R-:W-:Y:S01]  /*d860*/  IMAD.WIDE R10, R17.reuse, 0x2, R2 ;  /* 0x00000002110a7825 */ /* 0x040fe200078e0202 */
[----:B------:R-:W-:Y:S01]  /*d870*/  ULDC UR12, c[0x0][0x228] ;  /* 0x00008a00000c7ab9 */ /* 0x000fe20000000800 */
[----:B------:R-:W-:Y:S01]  /*d880*/  ISETP.LT.AND P1, PT, R250, UR8, !P1 ;  /* 0x00000008fa007c0c */ /* 0x000fe2000cf21270 */
[----:B------:R-:W-:Y:S01]  /*d890*/  ULDC UR6, c[0x0][0x22c] ;  /* 0x00008b0000067ab9 */ /* 0x000fe20000000800 */
[C---:B---3--:R-:W-:Y:S01]  /*d8a0*/  VIADD R21, R17.reuse, UR4 ;  /* 0x0000000411157c36 */ /* 0x048fe20008000000 */
[----:B------:R0:W-:Y:S01]  /*d8b0*/  @P3 STG.E.U16 desc[UR14][R10.64], R56 ;  /* 0x000000380a003986 */ /* 0x0001e2000c10150e */
[----:B------:R-:W-:Y:S01]  /*d8c0*/  IMAD.WIDE R16, R17, 0x2, R8 ;  /* 0x0000000211107825 */ /* 0x000fe200078e0208 */
[----:B------:R-:W-:Y:S01]  /*d8d0*/  ULDC UR4, c[0x0][0x22c] ;  /* 0x00008b0000047ab9 */ /* 0x000fe20000000800 */
[----:B------:R-:W-:Y:S01]  /*d8e0*/  ULDC UR8, c[0x0][0x228] ;  /* 0x00008a0000087ab9 */ /* 0x000fe20000000800 */
[----:B------:R-:W-:Y:S01]  /*d8f0*/  ULDC UR16, c[0x0][0x228] ;  /* 0x00008a0000107ab9 */ /* 0x000fe20000000800 */
[----:B------:R-:W-:Y:S01]  /*d900*/  IMAD.WIDE R18, R21, 0x2, R2 ;  /* 0x0000000215127825 */ /* 0x000fe200078e0202 */
[----:B------:R3:W-:Y:S01]  /*d910*/  @P4 STG.E.U16 desc[UR14][R16.64], R22 ;  /* 0x0000001610004986 */ /* 0x0007e2000c10150e */
[----:B------:R-:W-:-:S02]  /*d920*/  PRMT R24, R58, 0x7632, R24 ;  /* 0x000076323a187816 */ /* 0x000fc40000000018 */
[----:B------:R-:W-:Y:S01]  /*d930*/  VIADD R20, R232, 0x4d ;  /* 0x0000004de8147836 */ /* 0x000fe20000000000 */
[----:B------:R4:W-:Y:S01]  /*d940*/  @P6 STG.E.U16 desc[UR14][R18.64], R121 ;  /* 0x0000007912006986 */ /* 0x0009e2000c10150e */
[----:B------:R-:W-:Y:S01]  /*d950*/  ISETP.LT.AND P6, PT, R233, UR10, !P5 ;  /* 0x0000000ae9007c0c */ /* 0x000fe2000efc1270 */
[C---:B0-----:R-:W-:Y:S01]  /*d960*/  IMAD.WIDE R10, R21.reuse, 0x2, R8 ;  /* 0x00000002150a7825 */ /* 0x041fe200078e0208 */
[----:B------:R-:W-:Y:S01]  /*d970*/  ISETP.LT.AND P5, PT, R250, UR12, !P5 ;  /* 0x0000000cfa007c0c */ /* 0x000fe2000efa1270 */
[----:B------:R-:W-:Y:S01]  /*d980*/  ULDC UR10, c[0x0][0x228] ;  /* 0x00008a00000a7ab9 */ /* 0x000fe20000000800 */
[----:B------:R-:W-:Y:S01]  /*d990*/  ISETP.GE.AND P3, PT, R20, UR4, PT ;  /* 0x0000000414007c0c */ /* 0x000fe2000bf66270 */
[----:B------:R-:W-:Y:S01]  /*d9a0*/  ULDC UR4, c[0x0][0x248] ;  /* 0x0000920000047ab9 */ /* 0x000fe20000000800 */
[C---:B------:R-:W-:Y:S01]  /*d9b0*/  VIADD R20, R232.reuse, 0x4e ;  /* 0x0000004ee8147836 */ /* 0x040fe20000000000 */
[----:B------:R-:W-:Y:S01]  /*d9c0*/  ULDC UR12, c[0x0][0x228] ;  /* 0x00008a00000c7ab9 */ /* 0x000fe20000000800 */
[----:B------:R-:W-:Y:S01]  /*d9d0*/  VIADD R23, R21, UR4 ;  /* 0x0000000415177c36 */ /* 0x000fe20008000000 */
[----:B------:R-:W-:Y:S01]  /*d9e0*/  ULDC UR4, c[0x0][0x22c] ;  /* 0x00008b0000047ab9 */ /* 0x000fe20000000800 */
[----:B---3--:R-:W-:Y:S01]  /*d9f0*/  VIADD R22, R232, 0x4f ;  /* 0x0000004fe8167836 */ /* 0x008fe20000000000 */
[----:B----4-:R-:W-:Y:S01]  /*da00*/  PRMT R121, R121, 0x7632, R121 ;  /* 0x0000763279797816 */ /* 0x010fe20000000079 */
[----:B------:R-:W-:Y:S01]  /*da10*/  IMAD.WIDE R16, R23, 0x2, R2 ;  /* 0x0000000217107825 */ /* 0x000fe200078e0202 */
[----:B------:R-:W-:Y:S01]  /*da20*/  ISETP.GE.AND P4, PT, R20, UR6, PT ;  /* 0x0000000614007c0c */ /* 0x000fe2000bf86270 */
[----:B------:R-:W-:Y:S01]  /*da30*/  ULDC UR6, c[0x0][0x248] ;  /* 0x0000920000067ab9 */ /* 0x000fe20000000800 */
[----:B------:R-:W-:Y:S01]  /*da40*/  PRMT R20, R57, 0x7632, R20 ;  /* 0x0000763239147816 */ /* 0x000fe20000000014 */
[C---:B------:R-:W-:Y:S01]  /*da50*/  IMAD.WIDE R18, R23.reuse, 0x2, R8 ;  /* 0x0000000217127825 */ /* 0x040fe200078e0208 */
[----:B------:R0:W-:Y:S01]  /*da60*/  @P1 STG.E.U16 desc[UR14][R10.64], R121 ;  /* 0x000000790a001986 */ /* 0x0001e2000c10150e */
[----:B------:R-:W-:Y:S01]  /*da70*/  ISETP.GE.AND P1, PT, R22, UR4, PT ;  /* 0x0000000416007c0c */ /* 0x000fe2000bf26270 */
[----:B------:R-:W-:Y:S01]  /*da80*/  ULDC UR4, c[0x0][0x248] ;  /* 0x0000920000047ab9 */ /* 0x000fe20000000800 */
[----:B------:R-:W-:Y:S01]  /*da90*/  VIADD R22, R232, 0x50 ;  /* 0x00000050e8167836 */ /* 0x000fe20000000000 */
[----:B------:R3:W-:Y:S01]  /*daa0*/  @P6 STG.E.U16 desc[UR14][R16.64], R57 ;  /* 0x0000003910006986 */ /* 0x0007e2000c10150e */
[----:B------:R-:W-:Y:S01]  /*dab0*/  VIADD R23, R23, UR4 ;  /* 0x0000000417177c36 */ /* 0x000fe20008000000 */
[C---:B------:R-:W-:Y:S01]  /*dac0*/  ISETP.LT.AND P6, PT, R233.reuse, UR12, !P3 ;  /* 0x0000000ce9007c0c */ /* 0x040fe2000dfc1270 */
        /* <DEDUP_REMOVED lines=13> */
[C---:B----4-:R-:W-:Y:S01]  /*dba0*/  IMAD.WIDE R18, R25.reuse, 0x2, R2 ;  /* 0x0000000219127825 */ /* 0x050fe200078e0202 */
[----:B------:R-:W-:Y:S01]  /*dbb0*/  ULDC UR16, c[0x0][0x228] ;  /* 0x00008a0000107ab9 */ /* 0x000fe20000000800 */
[----:B------:R-:W-:Y:S01]  /*dbc0*/  @P5 STG.E.U16 desc[UR14][R10.64], R122 ;  /* 0x0000007a0a005986 */ /* 0x000fe2000c10150e */
[----:B------:R-:W-:Y:S01]  /*dbd0*/  ISETP.GE.AND P5, PT, R22, UR4, PT ;  /* 0x0000000416007c0c */ /* 0x000fe2000bfa6270 */
[----:B------:R-:W-:Y:S01]  /*dbe0*/  IMAD.WIDE R20, R25, 0x2, R8 ;  /* 0x0000000219147825 */ /* 0x000fe200078e0208 */
[----:B------:R-:W-:Y:S01]  /*dbf0*/  ULDC UR4, c[0x0][0x248] ;  /* 0x0000920000047ab9 */ /* 0x000fe20000000800 */
[----:B------:R0:W-:Y:S02]  /*dc00*/  @P0 STG.E.U16 desc[UR14][R16.64], R23 ;  /* 0x0000001710000986 */ /* 0x0001e4000c10150e */
[----:B------:R-:W-:-:S02]  /*dc10*/  VIADD R22, R232, 0x51 ;  /* 0x00000051e8167836 */ /* 0x000fc40000000000 */
        /* <DEDUP_REMOVED lines=441> */
[----:B------:R-:W-:-:S02]  /*f7b0*/  ULDC UR8, c[0x0][0x228] ;  /* 0x00008a0000087ab9 */ /* 0x000fc40000000800 */
[----:B------:R-:W-:Y:S01]  /*f7c0*/  VIADD R20, R232, 0x70 ;  /* 0x00000070e8147836 */ /* 0x000fe20000000000 */
[----:B------:R3:W-:Y:S01]  /*f7d0*/  @P6 STG.E.U16 desc[UR14][R18.64], R74 ;  /* 0x0000004a12006986 */ /* 0x0007e2000c10150e */
[----:B------:R-:W-:Y:S01]  /*f7e0*/  ISETP.LT.AND P6, PT, R233, UR10, !P5 ;  /* 0x0000000ae9007c0c */ /* 0x000fe2000efc1270 */
[----:B------:R-:W-:Y:S01]  /*f7f0*/  ULDC UR10, c[0x0][0x228] ;  /* 0x00008a00000a7ab9 */ /* 0x000fe20000000800 */
[----:B------:R-:W-:Y:S01]  /*f800*/  ISETP.LT.AND P5, PT, R250, UR12, !P5 ;  /* 0x0000000cfa007c0c */ /* 0x000fe2000efa1270 */
[C---:B0-----:R-:W-:Y:S01]  /*f810*/  IMAD.WIDE R10, R21.reuse, 0x2, R8 ;  /* 0x00000002150a7825 */ /* 0x041fe200078e0208 */
[----:B------:R-:W-:Y:S01]  /*f820*/  ISETP.GE.AND P3, PT, R20, UR4, PT ;  /* 0x0000000414007c0c */ /* 0x000fe2000bf66270 */
[----:B------:R-:W-:Y:S01]  /*f830*/  ULDC UR4, c[0x0][0x248] ;  /* 0x0000920000047ab9 */ /* 0x000fe20000000800 */
[----:B------:R-:W-:Y:S01]  /*f840*/  ULDC UR12, c[0x0][0x228] ;  /* 0x00008a00000c7ab9 */ /* 0x000fe20000000800 */
[----:B------:R-:W-:Y:S02]  /*f850*/  VIADD R20, R232, 0x71 ;  /* 0x00000071e8147836 */ /* 0x000fe40000000000 */
        /* <DEDUP_REMOVED lines=19> */
[----:B------:R-:W-:Y:S01]  /*f990*/  VIADD R25, R23, UR6 ;  /* 0x0000000617197c36 */ /* 0x000fe20008000000 */
[----:B------:R-:W-:Y:S01]  /*f9a0*/  PRMT R22, R75, 0x7632, R22 ;  /* 0x000076324b167816 */ /* 0x000fe20000000016 */
        /* <DEDUP_REMOVED lines=8> */
[----:B----4-:R-:W-:Y:S01]  /*fa30*/  IMAD.WIDE R18, R25, 0x2, R2 ;  /* 0x0000000219127825 */ /* 0x010fe200078e0202 */
[----:B------:R0:W-:Y:S01]  /*fa40*/  @P5 STG.E.U16 desc[UR14][R10.64], R75 ;  /* 0x0000004b0a005986 */ /* 0x0001e2000c10150e */
[----:B------:R-:W-:-:S02]  /*fa50*/  ULDC UR8, c[0x0][0x22c] ;  /* 0x00008b0000087ab9 */ /* 0x000fc40000000800 */
        /* <DEDUP_REMOVED lines=9> */
[----:B0-----:R-:W-:Y:S01]  /*faf0*/  VIADD R10, R232, 0x74 ;  /* 0x00000074e80a7836 */ /* 0x001fe20000000000 */
[C---:B------:R-:W-:Y:S01]  /*fb00*/  ISETP.LT.AND P4, PT, R250.reuse, UR12, !P4 ;  /* 0x0000000cfa007c0c */ /* 0x040fe2000e781270 */
[----:B---3--:R-:W-:Y:S01]  /*fb10*/  VIADD R17, R25, UR4 ;  /* 0x0000000419117c36 */ /* 0x008fe20008000000 */
[----:B------:R-:W-:Y:S01]  /*fb20*/  ISETP.LT.AND P1, PT, R250, UR18, !P1 ;  /* 0x00000012fa007c0c */ /* 0x000fe2000cf21270 */
[----:B------:R-:W-:Y:S01]  /*fb30*/  ULDC UR10, c[0x0][0x228] ;  /* 0x00008a00000a7ab9 */ /* 0x000fe20000000800 */
[----:B------:R-:W-:Y:S01]  /*fb40*/  ISETP.GE.AND P0, PT, R10, UR8, PT ;  /* 0x000000080a007c0c */ /* 0x000fe2000bf06270 */
[----:B------:R-:W-:Y:S01]  /*fb50*/  IMAD.WIDE R10, R17, 0x2, R2 ;  /* 0x00000002110a7825 */ /* 0x000fe200078e0202 */
[----:B-1----:R-:W-:Y:S01]  /*fb60*/  PRMT R22, R12, 0x7632, R22 ;  /* 0x000076320c167816 */ /* 0x002fe20000000016 */
[----:B------:R-:W-:Y:S01]  /*fb70*/  ULDC UR8, c[0x0][0x228] ;  /* 0x00008a0000087ab9 */ /* 0x000fe20000000800 */
[----:B------:R-:W-:Y:S01]  /*fb80*/  PRMT R24, R77, 0x7632, R24 ;  /* 0x000076324d187816 */ /* 0x000fe20000000018 */
[C---:B----4-:R-:W-:Y:S01]  /*fb90*/  VIADD R23, R17.reuse, UR6 ;  /* 0x0000000611177c36 */ /* 0x050fe20008000000 */
[----:B------:R-:W-:Y:S01]  /*fba0*/  ULDC UR4, c[0x0][0x248] ;  /* 0x0000920000047ab9 */ /* 0x000fe20000000800 */
[----:B------:R-:W-:Y:S01]  /*fbb0*/  IMAD.WIDE R16, R17, 0x2, R8 ;  /* 0x0000000211107825 */ /* 0x000fe200078e0208 */
[----:B------:R0:W-:Y:S01]  /*fbc0*/  @P3 STG.E.U16 desc[UR14][R10.64], R12 ;  /* 0x0000000c0a003986 */ /* 0x0001e2000c10150e */
[----:B------:R-:W-:Y:S01]  /*fbd0*/  ULDC UR12, c[0x0][0x228] ;  /* 0x00008a00000c7ab9 */ /* 0x000fe20000000800 */
[----:B------:R-:W-:Y:S01]  /*fbe0*/  ULDC UR6, c[0x0][0x248] ;  /* 0x0000920000067ab9 */ /* 0x000fe20000000800 */
[----:B------:R-:W-:Y:S01]  /*fbf0*/  IMAD.WIDE R18, R23, 0x2, R2 ;  /* 0x0000000217127825 */ /* 0x000fe200078e0202 */
[----:B------:R1:W-:Y:S01]  /*fc00*/  @P4 STG.E.U16 desc[UR14][R16.64], R22 ;  /* 0x0000001610004986 */ /* 0x0003e2000c10150e */
[----:B------:R-:W-:Y:S01]  /*fc10*/  ISETP.LT.AND P4, PT, R233, UR12, !P0 ;  /* 0x0000000ce9007c0c */ /* 0x000fe2000c781270 */
[----:B------:R-:W-:Y:S01]  /*fc20*/  ULDC UR16, c[0x0][0x228] ;  /* 0x00008a0000107ab9 */ /* 0x000fe20000000800 */
[----:B------:R-:W-:Y:S01]  /*fc30*/  IMAD.WIDE R20, R23, 0x2, R8 ;  /* 0x0000000217147825 */ /* 0x000fe200078e0208 */
[----:B------:R3:W-:Y:S01]  /*fc40*/  @P6 STG.E.U16 desc[UR14][R18.64], R77 ;  /* 0x0000004d12006986 */ /* 0x0007e2000c10150e */
[----:B------:R-:W-:Y:S01]  /*fc50*/  ISETP.LT.AND P6, PT, R250, UR16, !P0 ;  /* 0x00000010fa007c0c */ /* 0x000fe2000c7c1270 */
[----:B------:R-:W-:Y:S01]  /*fc60*/  ULDC UR12, c[0x0][0x228] ;  /* 0x00008a00000c7ab9 */ /* 0x000fe20000000800 */
[C---:B------:R-:W-:Y:S01]  /*fc70*/  VIADD R25, R232.reuse, 0x75 ;  /* 0x00000075e8197836 */ /* 0x040fe20000000000 */
[----:B------:R4:W-:Y:S01]  /*fc80*/  @P1 STG.E.U16 desc[UR14][R20.64], R24 ;  /* 0x0000001814001986 */ /* 0x0009e2000c10150e */
[----:B------:R-:W-:Y:S01]  /*fc90*/  ISETP.LT.AND P1, PT, R233, UR8, !P5 ;  /* 0x00000008e9007c0c */ /* 0x000fe2000ef21270 */
[----:B0-----:R-:W-:Y:S01]  /*fca0*/  VIADD R10, R232, 0x76 ;  /* 0x00000076e80a7836 */ /* 0x001fe20000000000 */
[----:B------:R-:W-:Y:S01]  /*fcb0*/  ISETP.LT.AND P5, PT, R250, UR10, !P5 ;  /* 0x0000000afa007c0c */ /* 0x000fe2000efa1270 */
[----:B-1----:R-:W-:Y:S01]  /*fcc0*/  VIADD R17, R23, UR4 ;  /* 0x0000000417117c36 */ /* 0x002fe20008000000 */
[----:B------:R-:W-:Y:S01]  /*fcd0*/  PRMT R12, R13, 0x7632, R12 ;  /* 0x000076320d0c7816 */ /* 0x000fe2000000000c */
[----:B------:R-:W-:Y:S01]  /*fce0*/  ULDC UR8, c[0x0][0x228] ;  /* 0x00008a0000087ab9 */ /* 0x000fe20000000800 */
[----:B------:R-:W-:Y:S01]  /*fcf0*/  ISETP.GE.AND P0, PT, R10, UR23, PT ;  /* 0x000000170a007c0c */ /* 0x000fe2000bf06270 */
[----:B------:R-:W-:Y:S01]  /*fd00*/  VIADD R23, R17, UR6 ;  /* 0x0000000611177c36 */ /* 0x000fe20008000000 */
[----:B------:R-:W-:Y:S01]  /*fd10*/  ISETP.GE.AND P3, PT, R25, UR25, PT ;  /* 0x0000001919007c0c */ /* 0x000fe2000bf66270 */
[C---:B------:R-:W-:Y:S01]  /*fd20*/  IMAD.WIDE R10, R17.reuse, 0x2, R2 ;  /* 0x00000002110a7825 */ /* 0x040fe200078e0202 */
[----:B------:R-:W-:Y:S01]  /*fd30*/  ULDC UR10, c[0x0][0x228] ;  /* 0x00008a00000a7ab9 */ /* 0x000fe20000000800 */
[----:B------:R-:W-:Y:S01]  /*fd40*/  PRMT R22, R78, 0x7632, R22 ;  /* 0x000076324e167816 */ /* 0x000fe20000000016 */
[----:B------:R-:W-:Y:S01]  /*fd50*/  ULDC UR4, c[0x0][0x248] ;  /* 0x0000920000047ab9 */ /* 0x000fe20000000800 */
[----:B------:R-:W-:Y:S01]  /*fd60*/  IMAD.WIDE R16, R17, 0x2, R8 ;  /* 0x0000000211107825 */ /* 0x000fe200078e0208 */
[----:B------:R0:W-:Y:S01]  /*fd70*/  @P1 STG.E.U16 desc[UR14][R10.64], R13 ;  /* 0x0000000d0a001986 */ /* 0x0001e2000c10150e */
[----:B------:R-:W-:Y:S01]  /*fd80*/  ULDC UR16, c[0x0][0x228] ;  /* 0x00008a0000107ab9 */ /* 0x000fe20000000800 */
[----:B------:R-:W-:Y:S01]  /*fd90*/  ULDC UR6, c[0x0][0x248] ;  /* 0x0000920000067ab9 */ /* 0x000fe20000000800 */
[----:B---3--:R-:W-:Y:S01]  /*fda0*/  IMAD.WIDE R18, R23, 0x2, R2 ;  /* 0x0000000217127825 */ /* 0x008fe200078e0202 */
[----:B------:R-:W-:Y:S01]  /*fdb0*/  @P5 STG.E.U16 desc[UR14][R16.64], R12 ;  /* 0x0000000c10005986 */ /* 0x000fe2000c10150e */
[----:B------:R-:W-:Y:S01]  /*fdc0*/  ISETP.LT.AND P5, PT, R233, UR12, !P0 ;  /* 0x0000000ce9007c0c */ /* 0x000fe2000c7a1270 */
[----:B------:R-:W-:Y:S01]  /*fdd0*/  ULDC UR12, c[0x0][0x228] ;  /* 0x00008a00000c7ab9 */ /* 0x000fe20000000800 */
[----:B----4-:R-:W-:Y:S01]  /*fde0*/  VIADD R24, R232, 0x77 ;  /* 0x00000077e8187836 */ /* 0x010fe20000000000 */
[----:B------:R-:W-:Y:S01]  /*fdf0*/  @P4 STG.E.U16 desc[UR14][R18.64], R78 ;  /* 0x0000004e12004986 */ /* 0x000fe2000c10150e */
[----:B------:R-:W-:Y:S01]  /*fe00*/  IMAD.WIDE R20, R23, 0x2, R8 ;  /* 0x0000000217147825 */ /* 0x000fe200078e0208 */
[----:B------:R-:W-:Y:S01]  /*fe10*/  ISETP.LT.AND P4, PT, R233, UR8, !P3 ;  /* 0x00000008e9007c0c */ /* 0x000fe2000df81270 */
[----:B------:R-:W-:Y:S01]  /*fe20*/  ULDC UR8, c[0x0][0x228] ;  /* 0x00008a0000087ab9 */ /* 0x000fe20000000800 */
[----:B------:R-:W-:Y:S01]  /*fe30*/  ISETP.GE.AND P1, PT, R24, UR21, PT ;  /* 0x0000001518007c0c */ /* 0x000fe2000bf26270 */
[----:B0-----:R-:W-:Y:S01]  /*fe40*/  VIADD R10, R232, 0x78 ;  /* 0x00000078e80a7836 */ /* 0x001fe20000000000 */
[C---:B------:R-:W-:Y:S01]  /*fe50*/  ISETP.LT.AND P3, PT, R250.reuse, UR10, !P3 ;  /* 0x0000000afa007c0c */ /* 0x040fe2000df61270 */
[----:B------:R0:W1:Y:S01]  /*fe60*/  LDS.128 R24, [R0] ;  /* 0x0000000000187984 */ /* 0x0000620000000c00 */
[----:B------:R-:W-:Y:S01]  /*fe70*/  VIADD R13, R23, UR4 ;  /* 0x00000004170d7c36 */ /* 0x000fe20008000000 */
[----:B------:R-:W-:Y:S01]  /*fe80*/  ULDC UR10, c[0x0][0x228] ;  /* 0x00008a00000a7ab9 */ /* 0x000fe20000000800 */
[----:B------:R-:W-:Y:S01]  /*fe90*/  ULDC UR4, c[0x0][0x248] ;  /* 0x0000920000047ab9 */ /* 0x000fe20000000800 */
[----:B------:R3:W-:Y:S01]  /*fea0*/  @P6 STG.E.U16 desc[UR14][R20.64], R22 ;  /* 0x0000001614006986 */ /* 0x0007e2000c10150e */
[----:B------:R-:W-:Y:S01]  /*feb0*/  ISETP.LT.AND P6, PT, R250, UR16, !P0 ;  /* 0x00000010fa007c0c */ /* 0x000fe2000c7c1270 */
[----:B------:R-:W-:Y:S01]  /*fec0*/  ULDC UR16, c[0x0][0x228] ;  /* 0x00008a0000107ab9 */ /* 0x000fe20000000800 */
[----:B------:R-:W-:Y:S01]  /*fed0*/  ISETP.GE.AND P0, PT, R10, UR19, PT ;  /* 0x000000130a007c0c */ /* 0x000fe2000bf06270 */
[----:B------:R-:W-:Y:S01]  /*fee0*/  IMAD.WIDE R10, R13, 0x2, R2 ;  /* 0x000000020d0a7825 */ /* 0x000fe200078e0202 */
[----:B0-----:R-:W-:-:S03]  /*fef0*/  PRMT R0, R15, 0x7632, R0 ;  /* 0x000076320f007816 */ /* 0x001fc60000000000 */
[----:B------:R-:W-:Y:S01]  /*ff00*/  VIADD R23, R232, 0x79 ;  /* 0x00000079e8177836 */ /* 0x000fe20000000000 */
[----:B------:R0:W-:Y:S01]  /*ff10*/  @P4 STG.E.U16 desc[UR14][R10.64], R14 ;  /* 0x0000000e0a004986 */ /* 0x0001e2000c10150e */
[C---:B---3--:R-:W-:Y:S01]  /*ff20*/  VIADD R21, R13.reuse, UR6 ;  /* 0x000000060d157c36 */ /* 0x048fe20008000000 */
[----:B------:R-:W-:Y:S01]  /*ff30*/  PRMT R20, R14, 0x7632, R20 ;  /* 0x000076320e147816 */ /* 0x000fe20000000014 */
[----:B------:R-:W-:Y:S01]  /*ff40*/  IMAD.WIDE R12, R13, 0x2, R8 ;  /* 0x000000020d0c7825 */ /* 0x000fe200078e0208 */
[----:B------:R-:W-:Y:S01]  /*ff50*/  PRMT R22, R79, 0x7632, R22 ;  /* 0x000076324f167816 */ /* 0x000fe20000000016 */
[----:B------:R-:W-:Y:S01]  /*ff60*/  ULDC UR6, c[0x0][0x248] ;  /* 0x0000920000067ab9 */ /* 0x000fe20000000800 */
[----:B------:R-:W-:Y:S01]  /*ff70*/  ISETP.GE.AND P4, PT, R23, UR17, PT ;  /* 0x0000001117007c0c */ /* 0x000fe2000bf86270 */
        /* <DEDUP_REMOVED lines=8> */
[----:B0-----:R-:W-:Y:S01]  /*10000*/  VIADD R10, R232, 0x7a ;  /* 0x0000007ae80a7836 */ /* 0x001fe20000000000 */
[----:B------:R-:W-:Y:S01]  /*10010*/  ISETP.LT.AND P5, PT, R233, UR12, !P0 ;  /* 0x0000000ce9007c0c */ /* 0x000fe2000c7a1270 */
[----:B------:R0:W-:Y:S01]  /*10020*/  @P6 STG.E.U16 desc[UR14][R18.64], R22 ;  /* 0x0000001612006986 */ /* 0x0001e2000c10150e */
[----:B------:R-:W-:Y:S01]  /*10030*/  ISETP.LT.AND P6, PT, R250, UR16, !P0 ;  /* 0x00000010fa007c0c */ /* 0x000fe2000c7c1270 */
[----:B---3--:R-:W-:Y:S01]  /*10040*/  VIADD R13, R21, UR4 ;  /* 0x00000004150d7c36 */ /* 0x008fe20008000000 */
[----:B------:R-:W-:Y:S01]  /*10050*/  ISETP.GE.AND P0, PT, R10, UR13, PT ;  /* 0x0000000d0a007c0c */ /* 0x000fe2000bf06270 */
[----:B------:R-:W-:Y:S01]  /*10060*/  ULDC UR4, c[0x0][0x248] ;  /* 0x0000920000047ab9 */ /* 0x000fe20000000800 */
[----:B--2---:R-:W-:Y:S01]  /*10070*/  PRMT R14, R4, 0x7632, R14 ;  /* 0x00007632040e7816 */ /* 0x004fe2000000000e */
[C---:B------:R-:W-:Y:S01]  /*10080*/  VIADD R21, R13.reuse, UR6 ;  /* 0x000000060d157c36 */ /* 0x040fe20008000000 */
[----:B------:R-:W-:Y:S01]  /*10090*/  ULDC UR6, c[0x0][0x228] ;  /* 0x00008a0000067ab9 */ /* 0x000fe20000000800 */
[----:B------:R-:W-:-:S04]  /*100a0*/  IMAD.WIDE R10, R13, 0x2, R2 ;  /* 0x000000020d0a7825 */ /* 0x000fc800078e0202 */
[----:B------:R-:W-:Y:S01]  /*100b0*/  IMAD.WIDE R12, R13, 0x2, R8 ;  /* 0x000000020d0c7825 */ /* 0x000fe200078e0208 */
[----:B------:R2:W-:Y:S03]  /*100c0*/  @P3 STG.E.U16 desc[UR14][R10.64], R15 ;  /* 0x0000000f0a003986 */ /* 0x0005e6000c10150e */
[C---:B----4-:R-:W-:Y:S01]  /*100d0*/  IMAD.WIDE R16, R21.reuse, 0x2, R2 ;  /* 0x0000000215107825 */ /* 0x050fe200078e0202 */
[----:B------:R-:W-:Y:S03]  /*100e0*/  @P1 STG.E.U16 desc[UR14][R12.64], R0 ;  /* 0x000000000c001986 */ /* 0x000fe6000c10150e */
[----:B0-----:R-:W-:Y:S01]  /*100f0*/  IMAD.WIDE R18, R21, 0x2, R8 ;  /* 0x0000000215127825 */ /* 0x001fe200078e0208 */
[----:B------:R1:W-:Y:S01]  /*10100*/  @P5 STG.E.U16 desc[UR14][R16.64], R4 ;  /* 0x0000000410005986 */ /* 0x0003e2000c10150e */
[----:B------:R-:W-:Y:S01]  /*10110*/  ISETP.LT.AND P5, PT, R233, UR6, !P4 ;  /* 0x00000006e9007c0c */ /* 0x000fe2000e7a1270 */
[----:B------:R-:W-:Y:S01]  /*10120*/  ULDC UR6, c[0x0][0x228] ;  /* 0x00008a0000067ab9 */ /* 0x000fe20000000800 */
[----:B------:R-:W-:Y:S01]  /*10130*/  ISETP.LT.AND P4, PT, R250, UR8, !P4 ;  /* 0x00000008fa007c0c */ /* 0x000fe2000e781270 */
[----:B------:R0:W-:Y:S01]  /*10140*/  @P6 STG.E.U16 desc[UR14][R18.64], R14 ;  /* 0x0000000e12006986 */ /* 0x0001e2000c10150e */
[----:B------:R-:W-:Y:S01]  /*10150*/  VIADD R21, R21, UR4 ;  /* 0x0000000415157c36 */ /* 0x000fe20008000000 */
[----:B------:R-:W-:Y:S01]  /*10160*/  ISETP.LT.AND P6, PT, R233, UR10, !P0 ;  /* 0x0000000ae9007c0c */ /* 0x000fe2000c7c1270 */
[----:B------:R-:W-:Y:S01]  /*10170*/  ULDC UR4, c[0x0][0x248] ;  /* 0x0000920000047ab9 */ /* 0x000fe20000000800 */
[----:B------:R-:W-:Y:S01]  /*10180*/  VIADD R20, R232, 0x7b ;  /* 0x0000007be8147836 */ /* 0x000fe20000000000 */
[----:B------:R-:W-:Y:S01]  /*10190*/  ULDC UR8, c[0x0][0x228] ;  /* 0x00008a0000087ab9 */ /* 0x000fe20000000800 */
[C---:B--2---:R-:W-:Y:S01]  /*101a0*/  IMAD.WIDE R10, R21.reuse, 0x2, R2 ;  /* 0x00000002150a7825 */ /* 0x044fe200078e0202 */
[----:B------:R-:W-:Y:S01]  /*101b0*/  ISETP.LT.AND P0, PT, R250, UR6, !P0 ;  /* 0x00000006fa007c0c */ /* 0x000fe2000c701270 */
[----:B------:R-:W-:Y:S01]  /*101c0*/  ULDC UR6, c[0x0][0x228] ;  /* 0x00008a0000067ab9 */ /* 0x000fe20000000800 */
[----:B-1----:R-:W-:Y:S01]  /*101d0*/  PRMT R4, R24, 0x7632, R4 ;  /* 0x0000763218047816 */ /* 0x002fe20000000004 */
[C---:B------:R-:W-:Y:S01]  /*101e0*/  VIADD R17, R21.reuse, UR4 ;  /* 0x0000000415117c36 */ /* 0x040fe20008000000 */
[----:B------:R-:W-:Y:S01]  /*101f0*/  ISETP.GE.AND P3, PT, R20, UR11, PT ;  /* 0x0000000b14007c0c */ /* 0x000fe2000bf66270 */
[C---:B------:R-:W-:Y:S01]  /*10200*/  VIADD R16, R232.reuse, 0x7d ;  /* 0x0000007de8107836 */ /* 0x040fe20000000000 */
[----:B------:R-:W-:Y:S01]  /*10210*/  @P5 STG.E.U16 desc[UR14][R10.64], R24 ;  /* 0x000000180a005986 */ /* 0x000fe2000c10150e */
[----:B------:R-:W-:Y:S01]  /*10220*/  VIADD R0, R232, 0x7c ;  /* 0x0000007ce8007836 */ /* 0x000fe20000000000 */
[----:B------:R-:W-:Y:S01]  /*10230*/  ULDC UR4, c[0x0][0x248] ;  /* 0x0000920000047ab9 */ /* 0x000fe20000000800 */
[----:B------:R-:W-:Y:S01]  /*10240*/  IMAD.WIDE R12, R21, 0x2, R8 ;  /* 0x00000002150c7825 */ /* 0x000fe200078e0208 */
[----:B------:R-:W-:Y:S01]  /*10250*/  ISETP.GE.AND P5, PT, R16, UR7, PT ;  /* 0x0000000710007c0c */ /* 0x000fe2000bfa6270 */
[----:B------:R-:W-:Y:S01]  /*10260*/  ULDC UR7, c[0x0][0x228] ;  /* 0x00008a0000077ab9 */ /* 0x000fe20000000800 */
[----:B------:R-:W-:Y:S01]  /*10270*/  ISETP.GE.AND P1, PT, R0, UR9, PT ;  /* 0x0000000900007c0c */ /* 0x000fe2000bf26270 */
[----:B0-----:R-:W-:Y:S01]  /*10280*/  IMAD.WIDE R14, R17, 0x2, R2 ;  /* 0x00000002110e7825 */ /* 0x001fe200078e0202 */
[----:B------:R0:W-:Y:S01]  /*10290*/  @P4 STG.E.U16 desc[UR14][R12.64], R4 ;  /* 0x000000040c004986 */ /* 0x0001e2000c10150e */
[----:B------:R-:W-:Y:S01]  /*102a0*/  ULDC UR9, c[0x0][0x228] ;  /* 0x00008a0000097ab9 */ /* 0x000fe20000000800 */
[C---:B------:R-:W-:Y:S01]  /*102b0*/  ISETP.LT.AND P4, PT, R233.reuse, UR7, !P3 ;  /* 0x00000007e9007c0c */ /* 0x040fe2000df81270 */
[----:B------:R-:W-:Y:S01]  /*102c0*/  VIADD R232, R232, 0x7e ;  /* 0x0000007ee8e87836 */ /* 0x000fe20000000000 */
[----:B------:R1:W-:Y:S01]  /*102d0*/  @P6 STG.E.U16 desc[UR14][R14.64], R5 ;  /* 0x000000050e006986 */ /* 0x0003e2000c10150e */
[----:B------:R-:W-:Y:S01]  /*102e0*/  ISETP.LT.AND P3, PT, R250, UR8, !P3 ;  /* 0x00000008fa007c0c */ /* 0x000fe2000df61270 */
[----:B------:R-:W-:Y:S01]  /*102f0*/  ULDC UR7, c[0x0][0x228] ;  /* 0x00008a0000077ab9 */ /* 0x000fe20000000800 */
[----:B------:R-:W-:Y:S01]  /*10300*/  ISETP.LT.AND P6, PT, R233, UR9, !P1 ;  /* 0x00000009e9007c0c */ /* 0x000fe2000cfc1270 */
[----:B------:R-:W-:Y:S01]  /*10310*/  ULDC UR8, c[0x0][0x228] ;  /* 0x00008a0000087ab9 */ /* 0x000fe20000000800 */
[----:B------:R-:W-:Y:S01]  /*10320*/  PRMT R0, R5, 0x7632, R0 ;  /* 0x0000763205007816 */ /* 0x000fe20000000000 */
[----:B------:R-:W-:Y:S01]  /*10330*/  ULDC UR9, c[0x0][0x228] ;  /* 0x00008a0000097ab9 */ /* 0x000fe20000000800 */
[----:B------:R-:W-:Y:S01]  /*10340*/  PRMT R16, R25, 0x7632, R16 ;  /* 0x0000763219107816 */ /* 0x000fe20000000010 */
[----:B0-----:R-:W-:Y:S01]  /*10350*/  VIADD R13, R17, UR4 ;  /* 0x00000004110d7c36 */ /* 0x001fe20008000000 */
[----:B------:R-:W-:Y:S01]  /*10360*/  ULDC UR4, c[0x0][0x248] ;  /* 0x0000920000047ab9 */ /* 0x000fe20000000800 */
[----:B------:R-:W-:-:S02]  /*10370*/  PRMT R18, R7, 0x7632, R18 ;  /* 0x0000763207127816 */ /* 0x000fc40000000012 */
[----:B------:R-:W-:Y:S01]  /*10380*/  VIADD R19, R13, UR4 ;  /* 0x000000040d137c36 */ /* 0x000fe20008000000 */
[----:B------:R-:W-:Y:S01]  /*10390*/  ULDC UR4, c[0x0][0x228] ;  /* 0x00008a0000047ab9 */ /* 0x000fe20000000800 */
[----:B-1----:R-:W-:-:S04]  /*103a0*/  IMAD.WIDE R4, R17, 0x2, R8 ;  /* 0x0000000211047825 */ /* 0x002fc800078e0208 */
[C---:B------:R-:W-:Y:S01]  /*103b0*/  IMAD.WIDE R10, R13.reuse, 0x2, R2 ;  /* 0x000000020d0a7825 */ /* 0x040fe200078e0202 */
[----:B------:R0:W-:Y:S01]  /*103c0*/  @P0 STG.E.U16 desc[UR14][R4.64], R0 ;  /* 0x0000000004000986 */ /* 0x0001e2000c10150e */
[----:B------:R-:W-:Y:S01]  /*103d0*/  ISETP.GE.AND P0, PT, R232, UR5, PT ;  /* 0x00000005e8007c0c */ /* 0x000fe2000bf06270 */
[----:B------:R-:W-:Y:S01]  /*103e0*/  ULDC UR5, c[0x0][0x228] ;  /* 0x00008a0000057ab9 */ /* 0x000fe20000000800 */
[----:B------:R-:W-:Y:S01]  /*103f0*/  IMAD.WIDE R12, R13, 0x2, R8 ;  /* 0x000000020d0c7825 */ /* 0x000fe200078e0208 */
[----:B------:R-:W-:Y:S01]  /*10400*/  @P4 STG.E.U16 desc[UR14][R10.64], R25 ;  /* 0x000000190a004986 */ /* 0x000fe2000c10150e */
[----:B------:R-:W-:Y:S01]  /*10410*/  ISETP.LT.AND P4, PT, R233, UR5, !P0 ;  /* 0x00000005e9007c0c */ /* 0x000fe2000c781270 */
[----:B------:R-:W-:Y:S01]  /*10420*/  ULDC UR5, c[0x0][0x248] ;  /* 0x0000920000057ab9 */ /* 0x000fe20000000800 */
[----:B------:R-:W-:Y:S01]  /*10430*/  IMAD.WIDE R14, R19, 0x2, R2 ;  /* 0x00000002130e7825 */ /* 0x000fe200078e0202 */
[----:B------:R1:W-:Y:S01]  /*10440*/  @P3 STG.E.U16 desc[UR14][R12.64], R16 ;  /* 0x000000100c003986 */ /* 0x0003e2000c10150e */
[C---:B------:R-:W-:Y:S01]  /*10450*/  ISETP.LT.AND P3, PT, R233.reuse, UR6, !P2 ;  /* 0x00000006e9007c0c */ /* 0x040fe2000d761270 */
[----:B------:R-:W-:Y:S01]  /*10460*/  ULDC UR6, c[0x0][0x228] ;  /* 0x00008a0000067ab9 */ /* 0x000fe20000000800 */
[C---:B------:R-:W-:Y:S01]  /*10470*/  ISETP.LT.AND P0, PT, R250.reuse, UR8, !P0 ;  /* 0x00000008fa007c0c */ /* 0x040fe2000c701270 */
[----:B------:R2:W-:Y:S01]  /*10480*/  @P6 STG.E.U16 desc[UR14][R14.64], R6 ;  /* 0x000000060e006986 */ /* 0x0005e2000c10150e */
[----:B------:R-:W-:Y:S01]  /*10490*/  ISETP.LT.AND P6, PT, R233, UR4, !P5 ;  /* 0x00000004e9007c0c */ /* 0x000fe2000efc1270 */
[----:B------:R-:W-:Y:S01]  /*104a0*/  ULDC UR4, c[0x0][0x248] ;  /* 0x0000920000047ab9 */ /* 0x000fe20000000800 */
[C---:B------:R-:W-:Y:S01]  /*104b0*/  ISETP.LT.AND P1, PT, R250.reuse, UR6, !P1 ;  /* 0x00000006fa007c0c */ /* 0x040fe2000cf21270 */
[----:B0-----:R-:W-:Y:S01]  /*104c0*/  IMAD.WIDE R4, R19, 0x2, R8 ;  /* 0x0000000213047825 */ /* 0x001fe200078e0208 */
[----:B------:R-:W-:-:S02]  /*104d0*/  ISETP.LT.AND P5, PT, R250, UR7, !P5 ;  /* 0x00000007fa007c0c */ /* 0x000fc4000efa1270 */
[----:B------:R-:W-:Y:S01]  /*104e0*/  ISETP.LT.AND P2, PT, R250, UR9, !P2 ;  /* 0x00000009fa007c0c */ /* 0x000fe2000d741270 */
[----:B-1----:R-:W-:Y:S01]  /*104f0*/  VIADD R13, R19, UR4 ;  /* 0x00000004130d7c36 */ /* 0x002fe20008000000 */
[----:B------:R-:W-:Y:S01]  /*10500*/  ULDC UR4, c[0x0][0x248] ;  /* 0x0000920000047ab9 */ /* 0x000fe20000000800 */
[----:B------:R-:W-:Y:S02]  /*10510*/  PRMT R0, R26, 0x7632, R0 ;  /* 0x000076321a007816 */ /* 0x000fe40000000000 */
[C---:B------:R-:W-:Y:S01]  /*10520*/  VIADD R17, R13.reuse, UR5 ;  /* 0x000000050d117c36 */ /* 0x040fe20008000000 */
[----:B--2---:R-:W-:Y:S01]  /*10530*/  PRMT R6, R6, 0x7632, R6 ;  /* 0x0000763206067816 */ /* 0x004fe20000000006 */
[----:B------:R-:W-:-:S04]  /*10540*/  IMAD.WIDE R10, R13, 0x2, R2 ;  /* 0x000000020d0a7825 */ /* 0x000fc800078e0202 */
[----:B------:R-:W-:Y:S01]  /*10550*/  VIADD R19, R17, UR4 ;  /* 0x0000000411137c36 */ /* 0x000fe20008000000 */
[----:B------:R0:W-:Y:S01]  /*10560*/  @P1 STG.E.U16 desc[UR14][R4.64], R6 ;  /* 0x0000000604001986 */ /* 0x0001e2000c10150e */
[----:B------:R-:W-:-:S03]  /*10570*/  IMAD.WIDE R12, R13, 0x2, R8 ;  /* 0x000000020d0c7825 */ /* 0x000fc600078e0208 */
        /* <DEDUP_REMOVED lines=9> */
[----:B------:R-:W-:Y:S05]  /*10610*/  @!P2 EXIT ;  /* 0x000000000000a94d */ /* 0x000fea0003800000 */
[----:B0-----:R-:W-:-:S05]  /*10620*/  PRMT R4, R27, 0x7632, R4 ;  /* 0x000076321b047816 */ /* 0x001fca0000000004 */
[----:B------:R-:W-:Y:S01]  /*10630*/  STG.E.U16 desc[UR14][R8.64], R4 ;  /* 0x0000000408007986 */ /* 0x000fe2000c10150e */
[----:B------:R-:W-:Y:S05]  /*10640*/  EXIT ;  /* 0x000000000000794d */ /* 0x000fea0003800000 */
.L_x_2:
[----:B------:R-:W-:-:S00]  /*10650*/  BRA `(.L_x_2) ;  /* 0xfffffffc00fc7947 */ /* 0x000fc0000383ffff */
[----:B------:R-:W-:-:S00]  /*10660*/  NOP ;  /* 0x0000000000007918 */ /* 0x000fc00000000000 */
        /* <DEDUP_REMOVED lines=9> */
.L_x_3:


//--------------------- .nv.shared.matmul_kernel  --------------------------
	.section	.nv.shared.matmul_kernel,"aw",@nobits
	.sectionflags	@""
	.align	16
	.zero		1024


//--------------------- .nv.shared.reserved.0     --------------------------
	.section	.nv.shared.reserved.0,"aw",@nobits
	.weak		__nv_reservedSMEM_offset_0_alias
	.size		__nv_reservedSMEM_offset_0_alias, 0, 0
	.other		__nv_reservedSMEM_offset_0_alias,@"STO_CUDA_RESERVED_SHARED STV_DEFAULT"
__nv_reservedSMEM_offset_0_alias:
	.zero		0


//--------------------- .nv.constant0.matmul_kernel --------------------------
	.section	.nv.constant0.matmul_kernel,"a",@progbits
	.sectionflags	@""
	.align	4
.nv.constant0.matmul_kernel:
	.zero		608


//--------------------- SYMBOLS --------------------------

	.type		.nv.reservedSmem.offset0,@object
	.size		.nv.reservedSmem.offset0,0x4
